//
// Generated by NVIDIA NVVM Compiler
//
// Compiler Build ID: CL-36424714
// Cuda compilation tools, release 13.0, V13.0.88
// Based on NVVM 20.0.0
//

.version 9.0
.target sm_100
.address_size 64

	// .globl	_Z8init_rngP17curandStateXORWOWm
.global .align 4 .b8 precalc_xorwow_matrix[102400];
.global .align 4 .b8 precalc_xorwow_offset_matrix[102400];
.global .align 4 .b8 mrg32k3aM1[2304];
.global .align 4 .b8 mrg32k3aM2[2304];
.global .align 4 .b8 mrg32k3aM1SubSeq[2016];
.global .align 4 .b8 mrg32k3aM2SubSeq[2016];
.global .align 4 .b8 mrg32k3aM1Seq[2304];
.global .align 4 .b8 mrg32k3aM2Seq[2304];
.const .align 8 .b8 __cr_lgamma_table[72];
.const .align 4 .f32 a;
.const .align 4 .f32 sigma;
.const .align 4 .f32 r0;
.const .align 4 .f32 dt;
.const .align 4 .f32 exp_adt;
.const .align 4 .f32 sig_st;
.const .align 4 .f32 one_minus_exp_adt_over_a;
.const .align 4 .f32 one_minus_exp_adt_over_a_sq;
.const .align 4 .b8 drift_table[4000];
// _ZZ11simulate_q1PfP17curandStateXORWOWE7s_P_sum has been demoted
// _ZZ27compute_average_and_forwardPfS_S_iifE3s_P has been demoted

.visible .entry _Z8init_rngP17curandStateXORWOWm(
	.param .u64 .ptr .align 1 _Z8init_rngP17curandStateXORWOWm_param_0,
	.param .u64 _Z8init_rngP17curandStateXORWOWm_param_1
)
{
	.reg .pred 	%p<25>;
	.reg .b32 	%r<413>;
	.reg .b64 	%rd<19>;

	ld.param.u64 	%rd8, [_Z8init_rngP17curandStateXORWOWm_param_0];
	ld.param.u64 	%rd9, [_Z8init_rngP17curandStateXORWOWm_param_1];
	mov.u32 	%r183, %ctaid.x;
	mov.u32 	%r184, %ntid.x;
	mov.u32 	%r185, %tid.x;
	mad.lo.s32 	%r1, %r183, %r184, %r185;
	setp.gt.s32 	%p1, %r1, 1048575;
	@%p1 bra 	$L__BB0_44;
	cvta.to.global.u64 	%rd10, %rd8;
	cvt.s64.s32 	%rd18, %r1;
	mul.wide.s32 	%rd11, %r1, 48;
	add.s64 	%rd2, %rd10, %rd11;
	cvt.u32.u64 	%r186, %rd9;
	xor.b32  	%r187, %r186, -1429050551;
	mul.lo.s32 	%r188, %r187, 1099087573;
	{ .reg .b32 tmp; mov.b64 {tmp, %r189}, %rd9; }
	xor.b32  	%r190, %r189, -136515619;
	mul.lo.s32 	%r191, %r190, -1703105765;
	add.s32 	%r192, %r188, %r191;
	add.s32 	%r193, %r192, 6615241;
	add.s32 	%r194, %r188, 123456789;
	st.global.v2.u32 	[%rd2], {%r193, %r194};
	xor.b32  	%r195, %r188, 362436069;
	add.s32 	%r196, %r191, 521288629;
	st.global.v2.u32 	[%rd2+8], {%r195, %r196};
	xor.b32  	%r197, %r191, 88675123;
	add.s32 	%r198, %r188, 5783321;
	st.global.v2.u32 	[%rd2+16], {%r197, %r198};
	setp.eq.s32 	%p2, %r1, 0;
	@%p2 bra 	$L__BB0_43;
	mov.b32 	%r319, 0;
$L__BB0_3:
	and.b64  	%rd4, %rd18, 3;
	setp.eq.s64 	%p3, %rd4, 0;
	@%p3 bra 	$L__BB0_42;
	mul.wide.u32 	%rd12, %r319, 3200;
	mov.u64 	%rd13, precalc_xorwow_matrix;
	add.s64 	%rd5, %rd13, %rd12;
	cvt.u32.u64 	%r3, %rd4;
	mov.b32 	%r320, 0;
$L__BB0_5:
	mov.b32 	%r333, 0;
	mov.u32 	%r334, %r333;
	mov.u32 	%r335, %r333;
	mov.u32 	%r336, %r333;
	mov.u32 	%r337, %r333;
	mov.u32 	%r326, %r333;
$L__BB0_6:
	mul.wide.u32 	%rd14, %r326, 4;
	add.s64 	%rd15, %rd2, %rd14;
	ld.global.u32 	%r11, [%rd15+4];
	shl.b32 	%r12, %r326, 5;
	mov.b32 	%r332, 0;
$L__BB0_7:
	.pragma "nounroll";
	shr.u32 	%r203, %r11, %r332;
	and.b32  	%r204, %r203, 1;
	setp.eq.b32 	%p4, %r204, 1;
	not.pred 	%p5, %p4;
	add.s32 	%r205, %r12, %r332;
	mul.lo.s32 	%r206, %r205, 5;
	mul.wide.u32 	%rd16, %r206, 4;
	add.s64 	%rd6, %rd5, %rd16;
	@%p5 bra 	$L__BB0_9;
	ld.global.u32 	%r207, [%rd6];
	xor.b32  	%r337, %r337, %r207;
	ld.global.u32 	%r208, [%rd6+4];
	xor.b32  	%r336, %r336, %r208;
	ld.global.u32 	%r209, [%rd6+8];
	xor.b32  	%r335, %r335, %r209;
	ld.global.u32 	%r210, [%rd6+12];
	xor.b32  	%r334, %r334, %r210;
	ld.global.u32 	%r211, [%rd6+16];
	xor.b32  	%r333, %r333, %r211;
$L__BB0_9:
	and.b32  	%r213, %r203, 2;
	setp.eq.s32 	%p6, %r213, 0;
	@%p6 bra 	$L__BB0_11;
	ld.global.u32 	%r214, [%rd6+20];
	xor.b32  	%r337, %r337, %r214;
	ld.global.u32 	%r215, [%rd6+24];
	xor.b32  	%r336, %r336, %r215;
	ld.global.u32 	%r216, [%rd6+28];
	xor.b32  	%r335, %r335, %r216;
	ld.global.u32 	%r217, [%rd6+32];
	xor.b32  	%r334, %r334, %r217;
	ld.global.u32 	%r218, [%rd6+36];
	xor.b32  	%r333, %r333, %r218;
$L__BB0_11:
	and.b32  	%r220, %r203, 4;
	setp.eq.s32 	%p7, %r220, 0;
	@%p7 bra 	$L__BB0_13;
	ld.global.u32 	%r221, [%rd6+40];
	xor.b32  	%r337, %r337, %r221;
	ld.global.u32 	%r222, [%rd6+44];
	xor.b32  	%r336, %r336, %r222;
	ld.global.u32 	%r223, [%rd6+48];
	xor.b32  	%r335, %r335, %r223;
	ld.global.u32 	%r224, [%rd6+52];
	xor.b32  	%r334, %r334, %r224;
	ld.global.u32 	%r225, [%rd6+56];
	xor.b32  	%r333, %r333, %r225;
$L__BB0_13:
	and.b32  	%r227, %r203, 8;
	setp.eq.s32 	%p8, %r227, 0;
	@%p8 bra 	$L__BB0_15;
	ld.global.u32 	%r228, [%rd6+60];
	xor.b32  	%r337, %r337, %r228;
	ld.global.u32 	%r229, [%rd6+64];
	xor.b32  	%r336, %r336, %r229;
	ld.global.u32 	%r230, [%rd6+68];
	xor.b32  	%r335, %r335, %r230;
	ld.global.u32 	%r231, [%rd6+72];
	xor.b32  	%r334, %r334, %r231;
	ld.global.u32 	%r232, [%rd6+76];
	xor.b32  	%r333, %r333, %r232;
$L__BB0_15:
	and.b32  	%r234, %r203, 16;
	setp.eq.s32 	%p9, %r234, 0;
	@%p9 bra 	$L__BB0_17;
	ld.global.u32 	%r235, [%rd6+80];
	xor.b32  	%r337, %r337, %r235;
	ld.global.u32 	%r236, [%rd6+84];
	xor.b32  	%r336, %r336, %r236;
	ld.global.u32 	%r237, [%rd6+88];
	xor.b32  	%r335, %r335, %r237;
	ld.global.u32 	%r238, [%rd6+92];
	xor.b32  	%r334, %r334, %r238;
	ld.global.u32 	%r239, [%rd6+96];
	xor.b32  	%r333, %r333, %r239;
$L__BB0_17:
	and.b32  	%r241, %r203, 32;
	setp.eq.s32 	%p10, %r241, 0;
	@%p10 bra 	$L__BB0_19;
	ld.global.u32 	%r242, [%rd6+100];
	xor.b32  	%r337, %r337, %r242;
	ld.global.u32 	%r243, [%rd6+104];
	xor.b32  	%r336, %r336, %r243;
	ld.global.u32 	%r244, [%rd6+108];
	xor.b32  	%r335, %r335, %r244;
	ld.global.u32 	%r245, [%rd6+112];
	xor.b32  	%r334, %r334, %r245;
	ld.global.u32 	%r246, [%rd6+116];
	xor.b32  	%r333, %r333, %r246;
$L__BB0_19:
	and.b32  	%r248, %r203, 64;
	setp.eq.s32 	%p11, %r248, 0;
	@%p11 bra 	$L__BB0_21;
	ld.global.u32 	%r249, [%rd6+120];
	xor.b32  	%r337, %r337, %r249;
	ld.global.u32 	%r250, [%rd6+124];
	xor.b32  	%r336, %r336, %r250;
	ld.global.u32 	%r251, [%rd6+128];
	xor.b32  	%r335, %r335, %r251;
	ld.global.u32 	%r252, [%rd6+132];
	xor.b32  	%r334, %r334, %r252;
	ld.global.u32 	%r253, [%rd6+136];
	xor.b32  	%r333, %r333, %r253;
$L__BB0_21:
	and.b32  	%r255, %r203, 128;
	setp.eq.s32 	%p12, %r255, 0;
	@%p12 bra 	$L__BB0_23;
	ld.global.u32 	%r256, [%rd6+140];
	xor.b32  	%r337, %r337, %r256;
	ld.global.u32 	%r257, [%rd6+144];
	xor.b32  	%r336, %r336, %r257;
	ld.global.u32 	%r258, [%rd6+148];
	xor.b32  	%r335, %r335, %r258;
	ld.global.u32 	%r259, [%rd6+152];
	xor.b32  	%r334, %r334, %r259;
	ld.global.u32 	%r260, [%rd6+156];
	xor.b32  	%r333, %r333, %r260;
$L__BB0_23:
	and.b32  	%r262, %r203, 256;
	setp.eq.s32 	%p13, %r262, 0;
	@%p13 bra 	$L__BB0_25;
	ld.global.u32 	%r263, [%rd6+160];
	xor.b32  	%r337, %r337, %r263;
	ld.global.u32 	%r264, [%rd6+164];
	xor.b32  	%r336, %r336, %r264;
	ld.global.u32 	%r265, [%rd6+168];
	xor.b32  	%r335, %r335, %r265;
	ld.global.u32 	%r266, [%rd6+172];
	xor.b32  	%r334, %r334, %r266;
	ld.global.u32 	%r267, [%rd6+176];
	xor.b32  	%r333, %r333, %r267;
$L__BB0_25:
	and.b32  	%r269, %r203, 512;
	setp.eq.s32 	%p14, %r269, 0;
	@%p14 bra 	$L__BB0_27;
	ld.global.u32 	%r270, [%rd6+180];
	xor.b32  	%r337, %r337, %r270;
	ld.global.u32 	%r271, [%rd6+184];
	xor.b32  	%r336, %r336, %r271;
	ld.global.u32 	%r272, [%rd6+188];
	xor.b32  	%r335, %r335, %r272;
	ld.global.u32 	%r273, [%rd6+192];
	xor.b32  	%r334, %r334, %r273;
	ld.global.u32 	%r274, [%rd6+196];
	xor.b32  	%r333, %r333, %r274;
$L__BB0_27:
	and.b32  	%r276, %r203, 1024;
	setp.eq.s32 	%p15, %r276, 0;
	@%p15 bra 	$L__BB0_29;
	ld.global.u32 	%r277, [%rd6+200];
	xor.b32  	%r337, %r337, %r277;
	ld.global.u32 	%r278, [%rd6+204];
	xor.b32  	%r336, %r336, %r278;
	ld.global.u32 	%r279, [%rd6+208];
	xor.b32  	%r335, %r335, %r279;
	ld.global.u32 	%r280, [%rd6+212];
	xor.b32  	%r334, %r334, %r280;
	ld.global.u32 	%r281, [%rd6+216];
	xor.b32  	%r333, %r333, %r281;
$L__BB0_29:
	and.b32  	%r283, %r203, 2048;
	setp.eq.s32 	%p16, %r283, 0;
	@%p16 bra 	$L__BB0_31;
	ld.global.u32 	%r284, [%rd6+220];
	xor.b32  	%r337, %r337, %r284;
	ld.global.u32 	%r285, [%rd6+224];
	xor.b32  	%r336, %r336, %r285;
	ld.global.u32 	%r286, [%rd6+228];
	xor.b32  	%r335, %r335, %r286;
	ld.global.u32 	%r287, [%rd6+232];
	xor.b32  	%r334, %r334, %r287;
	ld.global.u32 	%r288, [%rd6+236];
	xor.b32  	%r333, %r333, %r288;
$L__BB0_31:
	and.b32  	%r290, %r203, 4096;
	setp.eq.s32 	%p17, %r290, 0;
	@%p17 bra 	$L__BB0_33;
	ld.global.u32 	%r291, [%rd6+240];
	xor.b32  	%r337, %r337, %r291;
	ld.global.u32 	%r292, [%rd6+244];
	xor.b32  	%r336, %r336, %r292;
	ld.global.u32 	%r293, [%rd6+248];
	xor.b32  	%r335, %r335, %r293;
	ld.global.u32 	%r294, [%rd6+252];
	xor.b32  	%r334, %r334, %r294;
	ld.global.u32 	%r295, [%rd6+256];
	xor.b32  	%r333, %r333, %r295;
$L__BB0_33:
	and.b32  	%r297, %r203, 8192;
	setp.eq.s32 	%p18, %r297, 0;
	@%p18 bra 	$L__BB0_35;
	ld.global.u32 	%r298, [%rd6+260];
	xor.b32  	%r337, %r337, %r298;
	ld.global.u32 	%r299, [%rd6+264];
	xor.b32  	%r336, %r336, %r299;
	ld.global.u32 	%r300, [%rd6+268];
	xor.b32  	%r335, %r335, %r300;
	ld.global.u32 	%r301, [%rd6+272];
	xor.b32  	%r334, %r334, %r301;
	ld.global.u32 	%r302, [%rd6+276];
	xor.b32  	%r333, %r333, %r302;
$L__BB0_35:
	and.b32  	%r304, %r203, 16384;
	setp.eq.s32 	%p19, %r304, 0;
	@%p19 bra 	$L__BB0_37;
	ld.global.u32 	%r305, [%rd6+280];
	xor.b32  	%r337, %r337, %r305;
	ld.global.u32 	%r306, [%rd6+284];
	xor.b32  	%r336, %r336, %r306;
	ld.global.u32 	%r307, [%rd6+288];
	xor.b32  	%r335, %r335, %r307;
	ld.global.u32 	%r308, [%rd6+292];
	xor.b32  	%r334, %r334, %r308;
	ld.global.u32 	%r309, [%rd6+296];
	xor.b32  	%r333, %r333, %r309;
$L__BB0_37:
	and.b32  	%r311, %r203, 32768;
	setp.eq.s32 	%p20, %r311, 0;
	@%p20 bra 	$L__BB0_39;
	ld.global.u32 	%r312, [%rd6+300];
	xor.b32  	%r337, %r337, %r312;
	ld.global.u32 	%r313, [%rd6+304];
	xor.b32  	%r336, %r336, %r313;
	ld.global.u32 	%r314, [%rd6+308];
	xor.b32  	%r335, %r335, %r314;
	ld.global.u32 	%r315, [%rd6+312];
	xor.b32  	%r334, %r334, %r315;
	ld.global.u32 	%r316, [%rd6+316];
	xor.b32  	%r333, %r333, %r316;
$L__BB0_39:
	add.s32 	%r332, %r332, 16;
	setp.ne.s32 	%p21, %r332, 32;
	@%p21 bra 	$L__BB0_7;
	mad.lo.s32 	%r317, %r326, -31, %r12;
	add.s32 	%r326, %r317, 1;
	setp.ne.s32 	%p22, %r326, 5;
	@%p22 bra 	$L__BB0_6;
	st.global.u32 	[%rd2+4], %r337;
	st.global.u32 	[%rd2+8], %r336;
	st.global.u32 	[%rd2+12], %r335;
	st.global.u32 	[%rd2+16], %r334;
	st.global.u32 	[%rd2+20], %r333;
	add.s32 	%r320, %r320, 1;
	setp.lt.u32 	%p23, %r320, %r3;
	@%p23 bra 	$L__BB0_5;
$L__BB0_42:
	shr.u64 	%rd7, %rd18, 2;
	add.s32 	%r319, %r319, 1;
	setp.gt.u64 	%p24, %rd18, 3;
	mov.u64 	%rd18, %rd7;
	@%p24 bra 	$L__BB0_3;
$L__BB0_43:
	mov.b32 	%r318, 0;
	st.global.v2.u32 	[%rd2+24], {%r318, %r318};
	st.global.u32 	[%rd2+32], %r318;
	mov.b64 	%rd17, 0;
	st.global.u64 	[%rd2+40], %rd17;
$L__BB0_44:
	ret;

}
	// .globl	_Z11simulate_q1PfP17curandStateXORWOW
.visible .entry _Z11simulate_q1PfP17curandStateXORWOW(
	.param .u64 .ptr .align 1 _Z11simulate_q1PfP17curandStateXORWOW_param_0,
	.param .u64 .ptr .align 1 _Z11simulate_q1PfP17curandStateXORWOW_param_1
)
{
	.reg .pred 	%p<10>;
	.reg .b16 	%rs<9>;
	.reg .b32 	%r<84>;
	.reg .b32 	%f<90>;
	.reg .b64 	%rd<14>;
	.reg .b64 	%fd<2>;
	// demoted variable
	.shared .align 4 .b8 _ZZ11simulate_q1PfP17curandStateXORWOWE7s_P_sum[404];
	ld.param.u64 	%rd5, [_Z11simulate_q1PfP17curandStateXORWOW_param_1];
	mov.u32 	%r32, %ctaid.x;
	mov.u32 	%r33, %ntid.x;
	mov.u32 	%r1, %tid.x;
	mad.lo.s32 	%r2, %r32, %r33, %r1;
	setp.gt.u32 	%p1, %r1, 100;
	shl.b32 	%r34, %r1, 2;
	mov.u32 	%r35, _ZZ11simulate_q1PfP17curandStateXORWOWE7s_P_sum;
	add.s32 	%r3, %r35, %r34;
	@%p1 bra 	$L__BB1_2;
	mov.b32 	%r36, 0;
	st.shared.u32 	[%r3], %r36;
$L__BB1_2:
	bar.sync 	0;
	setp.gt.s32 	%p2, %r2, 1048575;
	@%p2 bra 	$L__BB1_10;
	cvta.to.global.u64 	%rd7, %rd5;
	mul.wide.s32 	%rd8, %r2, 48;
	add.s64 	%rd1, %rd7, %rd8;
	ld.global.v2.u32 	{%r83, %r82}, [%rd1];
	ld.global.v2.u32 	{%r81, %r73}, [%rd1+8];
	ld.global.v2.u32 	{%r74, %r75}, [%rd1+16];
	ld.global.v2.u32 	{%r76, %r11}, [%rd1+24];
	ld.global.f32 	%f88, [%rd1+32];
	ld.global.f64 	%fd1, [%rd1+40];
	atom.shared.add.f32 	%f20, [_ZZ11simulate_q1PfP17curandStateXORWOWE7s_P_sum], 0f40000000;
	ld.const.f32 	%f85, [r0];
	ld.const.f32 	%f3, [sig_st];
	mov.f32 	%f83, 0f00000000;
	mov.u64 	%rd13, drift_table;
	mov.b32 	%r69, 0;
	mov.b16 	%rs8, 1;
	ld.const.f32 	%f4, [dt];
	ld.const.f32 	%f50, [exp_adt];
	mov.f32 	%f84, %f83;
	mov.f32 	%f86, %f85;
	mov.u32 	%r78, %r75;
	mov.u32 	%r79, %r74;
	mov.u32 	%r80, %r73;
$L__BB1_4:
	mul.hi.u16 	%rs5, %rs8, -13107;
	shr.u16 	%rs2, %rs5, 3;
	ld.const.f32 	%f10, [%rd13];
	setp.eq.s32 	%p3, %r76, 1;
	mov.b32 	%r76, 0;
	mov.f32 	%f89, %f88;
	@%p3 bra 	$L__BB1_6;
	shr.u32 	%r40, %r82, 2;
	xor.b32  	%r41, %r40, %r82;
	shl.b32 	%r42, %r75, 4;
	shl.b32 	%r43, %r41, 1;
	xor.b32  	%r44, %r42, %r43;
	xor.b32  	%r45, %r44, %r75;
	xor.b32  	%r79, %r45, %r41;
	add.s32 	%r46, %r83, %r79;
	add.s32 	%r47, %r46, 362437;
	shr.u32 	%r48, %r81, 2;
	xor.b32  	%r49, %r48, %r81;
	shl.b32 	%r50, %r79, 4;
	shl.b32 	%r51, %r49, 1;
	xor.b32  	%r52, %r51, %r50;
	xor.b32  	%r53, %r52, %r49;
	xor.b32  	%r78, %r53, %r79;
	add.s32 	%r83, %r83, 724874;
	add.s32 	%r54, %r78, %r83;
	cvt.rn.f32.u32 	%f21, %r47;
	fma.rn.f32 	%f22, %f21, 0f2F800000, 0f2F000000;
	cvt.rn.f32.u32 	%f23, %r54;
	fma.rn.f32 	%f24, %f23, 0f30C90FDB, 0f30490FDB;
	setp.lt.f32 	%p4, %f22, 0f00800000;
	mul.f32 	%f25, %f22, 0f4B000000;
	selp.f32 	%f26, %f25, %f22, %p4;
	selp.f32 	%f27, 0fC1B80000, 0f00000000, %p4;
	mov.b32 	%r55, %f26;
	add.s32 	%r56, %r55, -1059760811;
	and.b32  	%r57, %r56, -8388608;
	sub.s32 	%r58, %r55, %r57;
	mov.b32 	%f28, %r58;
	cvt.rn.f32.s32 	%f29, %r57;
	fma.rn.f32 	%f30, %f29, 0f34000000, %f27;
	add.f32 	%f31, %f28, 0fBF800000;
	fma.rn.f32 	%f32, %f31, 0fBE055027, 0f3E1039F6;
	fma.rn.f32 	%f33, %f32, %f31, 0fBDF8CDCC;
	fma.rn.f32 	%f34, %f33, %f31, 0f3E0F2955;
	fma.rn.f32 	%f35, %f34, %f31, 0fBE2AD8B9;
	fma.rn.f32 	%f36, %f35, %f31, 0f3E4CED0B;
	fma.rn.f32 	%f37, %f36, %f31, 0fBE7FFF22;
	fma.rn.f32 	%f38, %f37, %f31, 0f3EAAAA78;
	fma.rn.f32 	%f39, %f38, %f31, 0fBF000000;
	mul.f32 	%f40, %f31, %f39;
	fma.rn.f32 	%f41, %f40, %f31, %f31;
	fma.rn.f32 	%f42, %f30, 0f3F317218, %f41;
	setp.gt.u32 	%p5, %r55, 2139095039;
	fma.rn.f32 	%f43, %f26, 0f7F800000, 0f7F800000;
	selp.f32 	%f44, %f43, %f42, %p5;
	setp.eq.f32 	%p6, %f26, 0f00000000;
	mul.f32 	%f45, %f44, 0fC0000000;
	selp.f32 	%f46, 0f7F800000, %f45, %p6;
	sqrt.rn.f32 	%f47, %f46;
	sin.approx.f32 	%f48, %f24;
	cos.approx.f32 	%f49, %f24;
	mul.f32 	%f89, %f47, %f48;
	mul.f32 	%f88, %f47, %f49;
	mov.b32 	%r76, 1;
	mov.u32 	%r80, %r75;
	mov.u32 	%r81, %r74;
	mov.u32 	%r82, %r73;
$L__BB1_6:
	fma.rn.f32 	%f51, %f86, %f50, %f10;
	mul.f32 	%f52, %f89, %f3;
	add.f32 	%f15, %f51, %f52;
	add.f32 	%f53, %f86, %f15;
	mul.f32 	%f54, %f53, 0f3F000000;
	fma.rn.f32 	%f84, %f4, %f54, %f84;
	fma.rn.f32 	%f55, %f85, %f50, %f10;
	sub.f32 	%f17, %f55, %f52;
	add.f32 	%f56, %f85, %f17;
	mul.f32 	%f57, %f56, 0f3F000000;
	fma.rn.f32 	%f83, %f4, %f57, %f83;
	mul.lo.s16 	%rs6, %rs2, 10;
	sub.s16 	%rs7, %rs8, %rs6;
	setp.ne.s16 	%p7, %rs7, 0;
	@%p7 bra 	$L__BB1_8;
	mul.wide.u16 	%r59, %rs2, 4;
	mov.u32 	%r60, _ZZ11simulate_q1PfP17curandStateXORWOWE7s_P_sum;
	add.s32 	%r61, %r60, %r59;
	fma.rn.f32 	%f58, %f84, 0fBBBB989D, 0f3F000000;
	cvt.sat.f32.f32 	%f59, %f58;
	mov.f32 	%f60, 0f4B400001;
	mov.f32 	%f61, 0f437C0000;
	fma.rm.f32 	%f62, %f59, %f61, %f60;
	add.f32 	%f63, %f62, 0fCB40007F;
	neg.f32 	%f64, %f63;
	fma.rn.f32 	%f65, %f84, 0fBFB8AA3B, %f64;
	fma.rn.f32 	%f66, %f84, 0fB2A57060, %f65;
	mov.b32 	%r62, %f62;
	shl.b32 	%r63, %r62, 23;
	mov.b32 	%f67, %r63;
	ex2.approx.ftz.f32 	%f68, %f66;
	fma.rn.f32 	%f69, %f83, 0fBBBB989D, 0f3F000000;
	cvt.sat.f32.f32 	%f70, %f69;
	fma.rm.f32 	%f71, %f70, %f61, %f60;
	add.f32 	%f72, %f71, 0fCB40007F;
	neg.f32 	%f73, %f72;
	fma.rn.f32 	%f74, %f83, 0fBFB8AA3B, %f73;
	fma.rn.f32 	%f75, %f83, 0fB2A57060, %f74;
	mov.b32 	%r64, %f71;
	shl.b32 	%r65, %r64, 23;
	mov.b32 	%f76, %r65;
	ex2.approx.ftz.f32 	%f77, %f75;
	mul.f32 	%f78, %f77, %f76;
	fma.rn.f32 	%f79, %f68, %f67, %f78;
	atom.shared.add.f32 	%f80, [%r61], %f79;
$L__BB1_8:
	add.s64 	%rd13, %rd13, 4;
	add.s32 	%r69, %r69, 1;
	add.s16 	%rs8, %rs8, 1;
	setp.ne.s32 	%p8, %r69, 1000;
	mov.f32 	%f85, %f17;
	mov.f32 	%f86, %f15;
	mov.u32 	%r73, %r80;
	mov.u32 	%r74, %r79;
	mov.u32 	%r75, %r78;
	@%p8 bra 	$L__BB1_4;
	st.global.v2.u32 	[%rd1], {%r83, %r82};
	st.global.v2.u32 	[%rd1+8], {%r81, %r80};
	st.global.v2.u32 	[%rd1+16], {%r79, %r78};
	st.global.v2.u32 	[%rd1+24], {%r76, %r11};
	st.global.f32 	[%rd1+32], %f88;
	st.global.f64 	[%rd1+40], %fd1;
$L__BB1_10:
	setp.gt.u32 	%p9, %r1, 100;
	bar.sync 	0;
	@%p9 bra 	$L__BB1_12;
	ld.param.u64 	%rd12, [_Z11simulate_q1PfP17curandStateXORWOW_param_0];
	cvta.to.global.u64 	%rd9, %rd12;
	mul.wide.u32 	%rd10, %r1, 4;
	add.s64 	%rd11, %rd9, %rd10;
	shl.b32 	%r66, %r1, 2;
	mov.u32 	%r67, _ZZ11simulate_q1PfP17curandStateXORWOWE7s_P_sum;
	add.s32 	%r68, %r67, %r66;
	ld.shared.f32 	%f81, [%r68];
	atom.global.add.f32 	%f82, [%rd11], %f81;
$L__BB1_12:
	ret;

}
	// .globl	_Z27compute_average_and_forwardPfS_S_iif
.visible .entry _Z27compute_average_and_forwardPfS_S_iif(
	.param .u64 .ptr .align 1 _Z27compute_average_and_forwardPfS_S_iif_param_0,
	.param .u64 .ptr .align 1 _Z27compute_average_and_forwardPfS_S_iif_param_1,
	.param .u64 .ptr .align 1 _Z27compute_average_and_forwardPfS_S_iif_param_2,
	.param .u32 _Z27compute_average_and_forwardPfS_S_iif_param_3,
	.param .u32 _Z27compute_average_and_forwardPfS_S_iif_param_4,
	.param .f32 _Z27compute_average_and_forwardPfS_S_iif_param_5
)
{
	.reg .pred 	%p<23>;
	.reg .b32 	%r<32>;
	.reg .b32 	%f<147>;
	.reg .b64 	%rd<14>;
	// demoted variable
	.shared .align 4 .b8 _ZZ27compute_average_and_forwardPfS_S_iifE3s_P[404];
	ld.param.u64 	%rd2, [_Z27compute_average_and_forwardPfS_S_iif_param_0];
	ld.param.u64 	%rd4, [_Z27compute_average_and_forwardPfS_S_iif_param_1];
	ld.param.u64 	%rd3, [_Z27compute_average_and_forwardPfS_S_iif_param_2];
	ld.param.u32 	%r3, [_Z27compute_average_and_forwardPfS_S_iif_param_3];
	ld.param.u32 	%r4, [_Z27compute_average_and_forwardPfS_S_iif_param_4];
	ld.param.f32 	%f1, [_Z27compute_average_and_forwardPfS_S_iif_param_5];
	cvta.to.global.u64 	%rd1, %rd4;
	mov.u32 	%r1, %tid.x;
	setp.ge.s32 	%p1, %r1, %r3;
	shl.b32 	%r5, %r1, 2;
	mov.u32 	%r6, _ZZ27compute_average_and_forwardPfS_S_iifE3s_P;
	add.s32 	%r2, %r6, %r5;
	@%p1 bra 	$L__BB2_2;
	cvta.to.global.u64 	%rd5, %rd3;
	cvta.to.global.u64 	%rd6, %rd2;
	mul.wide.u32 	%rd7, %r1, 4;
	add.s64 	%rd8, %rd5, %rd7;
	ld.global.f32 	%f2, [%rd8];
	cvt.rn.f32.s32 	%f3, %r4;
	div.rn.f32 	%f4, %f2, %f3;
	st.shared.f32 	[%r2], %f4;
	add.s64 	%rd9, %rd6, %rd7;
	st.global.f32 	[%rd9], %f4;
$L__BB2_2:
	setp.ge.s32 	%p2, %r1, %r3;
	bar.sync 	0;
	@%p2 bra 	$L__BB2_8;
	setp.ne.s32 	%p3, %r1, 0;
	@%p3 bra 	$L__BB2_5;
	ld.shared.f32 	%f100, [_ZZ27compute_average_and_forwardPfS_S_iifE3s_P+4];
	setp.lt.f32 	%p17, %f100, 0f00800000;
	mul.f32 	%f101, %f100, 0f4B000000;
	selp.f32 	%f102, %f101, %f100, %p17;
	selp.f32 	%f103, 0fC1B80000, 0f00000000, %p17;
	mov.b32 	%r24, %f102;
	add.s32 	%r25, %r24, -1059760811;
	and.b32  	%r26, %r25, -8388608;
	sub.s32 	%r27, %r24, %r26;
	mov.b32 	%f104, %r27;
	cvt.rn.f32.s32 	%f105, %r26;
	fma.rn.f32 	%f106, %f105, 0f34000000, %f103;
	add.f32 	%f107, %f104, 0fBF800000;
	fma.rn.f32 	%f108, %f107, 0fBE055027, 0f3E1039F6;
	fma.rn.f32 	%f109, %f108, %f107, 0fBDF8CDCC;
	fma.rn.f32 	%f110, %f109, %f107, 0f3E0F2955;
	fma.rn.f32 	%f111, %f110, %f107, 0fBE2AD8B9;
	fma.rn.f32 	%f112, %f111, %f107, 0f3E4CED0B;
	fma.rn.f32 	%f113, %f112, %f107, 0fBE7FFF22;
	fma.rn.f32 	%f114, %f113, %f107, 0f3EAAAA78;
	fma.rn.f32 	%f115, %f114, %f107, 0fBF000000;
	mul.f32 	%f116, %f107, %f115;
	fma.rn.f32 	%f117, %f116, %f107, %f107;
	fma.rn.f32 	%f118, %f106, 0f3F317218, %f117;
	setp.gt.u32 	%p18, %r24, 2139095039;
	fma.rn.f32 	%f119, %f102, 0f7F800000, 0f7F800000;
	selp.f32 	%f120, %f119, %f118, %p18;
	setp.eq.f32 	%p19, %f102, 0f00000000;
	selp.f32 	%f121, 0fFF800000, %f120, %p19;
	ld.shared.f32 	%f122, [_ZZ27compute_average_and_forwardPfS_S_iifE3s_P];
	setp.lt.f32 	%p20, %f122, 0f00800000;
	mul.f32 	%f123, %f122, 0f4B000000;
	selp.f32 	%f124, %f123, %f122, %p20;
	selp.f32 	%f125, 0fC1B80000, 0f00000000, %p20;
	mov.b32 	%r28, %f124;
	add.s32 	%r29, %r28, -1059760811;
	and.b32  	%r30, %r29, -8388608;
	sub.s32 	%r31, %r28, %r30;
	mov.b32 	%f126, %r31;
	cvt.rn.f32.s32 	%f127, %r30;
	fma.rn.f32 	%f128, %f127, 0f34000000, %f125;
	add.f32 	%f129, %f126, 0fBF800000;
	fma.rn.f32 	%f130, %f129, 0fBE055027, 0f3E1039F6;
	fma.rn.f32 	%f131, %f130, %f129, 0fBDF8CDCC;
	fma.rn.f32 	%f132, %f131, %f129, 0f3E0F2955;
	fma.rn.f32 	%f133, %f132, %f129, 0fBE2AD8B9;
	fma.rn.f32 	%f134, %f133, %f129, 0f3E4CED0B;
	fma.rn.f32 	%f135, %f134, %f129, 0fBE7FFF22;
	fma.rn.f32 	%f136, %f135, %f129, 0f3EAAAA78;
	fma.rn.f32 	%f137, %f136, %f129, 0fBF000000;
	mul.f32 	%f138, %f129, %f137;
	fma.rn.f32 	%f139, %f138, %f129, %f129;
	fma.rn.f32 	%f140, %f128, 0f3F317218, %f139;
	setp.gt.u32 	%p21, %r28, 2139095039;
	fma.rn.f32 	%f141, %f124, 0f7F800000, 0f7F800000;
	selp.f32 	%f142, %f141, %f140, %p21;
	setp.eq.f32 	%p22, %f124, 0f00000000;
	selp.f32 	%f143, 0fFF800000, %f142, %p22;
	sub.f32 	%f144, %f121, %f143;
	neg.f32 	%f145, %f144;
	div.rn.f32 	%f146, %f145, %f1;
	st.global.f32 	[%rd1], %f146;
	bra.uni 	$L__BB2_8;
$L__BB2_5:
	add.s32 	%r7, %r3, -1;
	setp.ne.s32 	%p4, %r1, %r7;
	@%p4 bra 	$L__BB2_7;
	ld.shared.f32 	%f53, [%r2];
	setp.lt.f32 	%p11, %f53, 0f00800000;
	mul.f32 	%f54, %f53, 0f4B000000;
	selp.f32 	%f55, %f54, %f53, %p11;
	selp.f32 	%f56, 0fC1B80000, 0f00000000, %p11;
	mov.b32 	%r16, %f55;
	add.s32 	%r17, %r16, -1059760811;
	and.b32  	%r18, %r17, -8388608;
	sub.s32 	%r19, %r16, %r18;
	mov.b32 	%f57, %r19;
	cvt.rn.f32.s32 	%f58, %r18;
	fma.rn.f32 	%f59, %f58, 0f34000000, %f56;
	add.f32 	%f60, %f57, 0fBF800000;
	fma.rn.f32 	%f61, %f60, 0fBE055027, 0f3E1039F6;
	fma.rn.f32 	%f62, %f61, %f60, 0fBDF8CDCC;
	fma.rn.f32 	%f63, %f62, %f60, 0f3E0F2955;
	fma.rn.f32 	%f64, %f63, %f60, 0fBE2AD8B9;
	fma.rn.f32 	%f65, %f64, %f60, 0f3E4CED0B;
	fma.rn.f32 	%f66, %f65, %f60, 0fBE7FFF22;
	fma.rn.f32 	%f67, %f66, %f60, 0f3EAAAA78;
	fma.rn.f32 	%f68, %f67, %f60, 0fBF000000;
	mul.f32 	%f69, %f60, %f68;
	fma.rn.f32 	%f70, %f69, %f60, %f60;
	fma.rn.f32 	%f71, %f59, 0f3F317218, %f70;
	setp.gt.u32 	%p12, %r16, 2139095039;
	fma.rn.f32 	%f72, %f55, 0f7F800000, 0f7F800000;
	selp.f32 	%f73, %f72, %f71, %p12;
	setp.eq.f32 	%p13, %f55, 0f00000000;
	selp.f32 	%f74, 0fFF800000, %f73, %p13;
	ld.shared.f32 	%f75, [%r2+-4];
	setp.lt.f32 	%p14, %f75, 0f00800000;
	mul.f32 	%f76, %f75, 0f4B000000;
	selp.f32 	%f77, %f76, %f75, %p14;
	selp.f32 	%f78, 0fC1B80000, 0f00000000, %p14;
	mov.b32 	%r20, %f77;
	add.s32 	%r21, %r20, -1059760811;
	and.b32  	%r22, %r21, -8388608;
	sub.s32 	%r23, %r20, %r22;
	mov.b32 	%f79, %r23;
	cvt.rn.f32.s32 	%f80, %r22;
	fma.rn.f32 	%f81, %f80, 0f34000000, %f78;
	add.f32 	%f82, %f79, 0fBF800000;
	fma.rn.f32 	%f83, %f82, 0fBE055027, 0f3E1039F6;
	fma.rn.f32 	%f84, %f83, %f82, 0fBDF8CDCC;
	fma.rn.f32 	%f85, %f84, %f82, 0f3E0F2955;
	fma.rn.f32 	%f86, %f85, %f82, 0fBE2AD8B9;
	fma.rn.f32 	%f87, %f86, %f82, 0f3E4CED0B;
	fma.rn.f32 	%f88, %f87, %f82, 0fBE7FFF22;
	fma.rn.f32 	%f89, %f88, %f82, 0f3EAAAA78;
	fma.rn.f32 	%f90, %f89, %f82, 0fBF000000;
	mul.f32 	%f91, %f82, %f90;
	fma.rn.f32 	%f92, %f91, %f82, %f82;
	fma.rn.f32 	%f93, %f81, 0f3F317218, %f92;
	setp.gt.u32 	%p15, %r20, 2139095039;
	fma.rn.f32 	%f94, %f77, 0f7F800000, 0f7F800000;
	selp.f32 	%f95, %f94, %f93, %p15;
	setp.eq.f32 	%p16, %f77, 0f00000000;
	selp.f32 	%f96, 0fFF800000, %f95, %p16;
	sub.f32 	%f97, %f74, %f96;
	neg.f32 	%f98, %f97;
	div.rn.f32 	%f99, %f98, %f1;
	mul.wide.u32 	%rd12, %r1, 4;
	add.s64 	%rd13, %rd1, %rd12;
	st.global.f32 	[%rd13], %f99;
	bra.uni 	$L__BB2_8;
$L__BB2_7:
	ld.shared.f32 	%f5, [%r2+4];
	setp.lt.f32 	%p5, %f5, 0f00800000;
	mul.f32 	%f6, %f5, 0f4B000000;
	selp.f32 	%f7, %f6, %f5, %p5;
	selp.f32 	%f8, 0fC1B80000, 0f00000000, %p5;
	mov.b32 	%r8, %f7;
	add.s32 	%r9, %r8, -1059760811;
	and.b32  	%r10, %r9, -8388608;
	sub.s32 	%r11, %r8, %r10;
	mov.b32 	%f9, %r11;
	cvt.rn.f32.s32 	%f10, %r10;
	fma.rn.f32 	%f11, %f10, 0f34000000, %f8;
	add.f32 	%f12, %f9, 0fBF800000;
	fma.rn.f32 	%f13, %f12, 0fBE055027, 0f3E1039F6;
	fma.rn.f32 	%f14, %f13, %f12, 0fBDF8CDCC;
	fma.rn.f32 	%f15, %f14, %f12, 0f3E0F2955;
	fma.rn.f32 	%f16, %f15, %f12, 0fBE2AD8B9;
	fma.rn.f32 	%f17, %f16, %f12, 0f3E4CED0B;
	fma.rn.f32 	%f18, %f17, %f12, 0fBE7FFF22;
	fma.rn.f32 	%f19, %f18, %f12, 0f3EAAAA78;
	fma.rn.f32 	%f20, %f19, %f12, 0fBF000000;
	mul.f32 	%f21, %f12, %f20;
	fma.rn.f32 	%f22, %f21, %f12, %f12;
	fma.rn.f32 	%f23, %f11, 0f3F317218, %f22;
	setp.gt.u32 	%p6, %r8, 2139095039;
	fma.rn.f32 	%f24, %f7, 0f7F800000, 0f7F800000;
	selp.f32 	%f25, %f24, %f23, %p6;
	setp.eq.f32 	%p7, %f7, 0f00000000;
	selp.f32 	%f26, 0fFF800000, %f25, %p7;
	ld.shared.f32 	%f27, [%r2+-4];
	setp.lt.f32 	%p8, %f27, 0f00800000;
	mul.f32 	%f28, %f27, 0f4B000000;
	selp.f32 	%f29, %f28, %f27, %p8;
	selp.f32 	%f30, 0fC1B80000, 0f00000000, %p8;
	mov.b32 	%r12, %f29;
	add.s32 	%r13, %r12, -1059760811;
	and.b32  	%r14, %r13, -8388608;
	sub.s32 	%r15, %r12, %r14;
	mov.b32 	%f31, %r15;
	cvt.rn.f32.s32 	%f32, %r14;
	fma.rn.f32 	%f33, %f32, 0f34000000, %f30;
	add.f32 	%f34, %f31, 0fBF800000;
	fma.rn.f32 	%f35, %f34, 0fBE055027, 0f3E1039F6;
	fma.rn.f32 	%f36, %f35, %f34, 0fBDF8CDCC;
	fma.rn.f32 	%f37, %f36, %f34, 0f3E0F2955;
	fma.rn.f32 	%f38, %f37, %f34, 0fBE2AD8B9;
	fma.rn.f32 	%f39, %f38, %f34, 0f3E4CED0B;
	fma.rn.f32 	%f40, %f39, %f34, 0fBE7FFF22;
	fma.rn.f32 	%f41, %f40, %f34, 0f3EAAAA78;
	fma.rn.f32 	%f42, %f41, %f34, 0fBF000000;
	mul.f32 	%f43, %f34, %f42;
	fma.rn.f32 	%f44, %f43, %f34, %f34;
	fma.rn.f32 	%f45, %f33, 0f3F317218, %f44;
	setp.gt.u32 	%p9, %r12, 2139095039;
	fma.rn.f32 	%f46, %f29, 0f7F800000, 0f7F800000;
	selp.f32 	%f47, %f46, %f45, %p9;
	setp.eq.f32 	%p10, %f29, 0f00000000;
	selp.f32 	%f48, 0fFF800000, %f47, %p10;
	sub.f32 	%f49, %f26, %f48;
	neg.f32 	%f50, %f49;
	add.f32 	%f51, %f1, %f1;
	div.rn.f32 	%f52, %f50, %f51;
	mul.wide.u32 	%rd10, %r1, 4;
	add.s64 	%rd11, %rd1, %rd10;
	st.global.f32 	[%rd11], %f52;
$L__BB2_8:
	ret;

}


// ===== COMPILED SASS (sm_100) =====

	.target	sm_100

	.elftype	@"ET_EXEC"


//--------------------- .note.nv.tkinfo           --------------------------
	.section	.note.nv.tkinfo,"",@"SHT_NOTE"
	.sectionflags	@"SHF_NOTE_NV_TKINFO"
	.tkinfo
        /*0018*/ 	.word	0x00000002
        /*0030*/ 	.string	""
        /*0030*/ 	.string	"ptxas"
        /*0030*/ 	.string	"Cuda compilation tools, release 13.0, V13.0.88"
        /*0030*/ 	.string	"Build cuda_13.0.r13.0/compiler.36424714_0"
        /*0030*/ 	.string	"-arch sm_100 -m 64 "



//--------------------- .note.nv.cuinfo           --------------------------
	.section	.note.nv.cuinfo,"",@"SHT_NOTE"
	.sectionflags	@"SHF_NOTE_NV_CUINFO"
        /*0018*/ 	.short	0x0002
        /*001a*/ 	.short	0x0064
        /*001c*/ 	.short	0x0082
	.zero		2


//--------------------- .nv.info                  --------------------------
	.section	.nv.info,"",@"SHT_CUDA_INFO"
	.align	4


	//----- nvinfo : EIATTR_REGCOUNT
	.align		4
        /*0000*/ 	.byte	0x04, 0x2f
        /*0002*/ 	.short	(.L_19 - .L_18)
	.align		4
.L_18:
        /*0004*/ 	.word	index@(_Z8init_rngP17curandStateXORWOWm)
        /*0008*/ 	.word	0x0000001f


	//----- nvinfo : EIATTR_FRAME_SIZE
	.align		4
.L_19:
        /*000c*/ 	.byte	0x04, 0x11
        /*000e*/ 	.short	(.L_21 - .L_20)
	.align		4
.L_20:
        /*0010*/ 	.word	index@(_Z8init_rngP17curandStateXORWOWm)
        /*0014*/ 	.word	0x00000000


	//----- nvinfo : EIATTR_REGCOUNT
	.align		4
.L_21:
        /*0018*/ 	.byte	0x04, 0x2f
        /*001a*/ 	.short	(.L_23 - .L_22)
	.align		4
.L_22:
        /*001c*/ 	.word	index@(_Z11simulate_q1PfP17curandStateXORWOW)
        /*0020*/ 	.word	0x00000020


	//----- nvinfo : EIATTR_FRAME_SIZE
	.align		4
.L_23:
        /*0024*/ 	.byte	0x04, 0x11
        /*0026*/ 	.short	(.L_25 - .L_24)
	.align		4
.L_24:
        /*0028*/ 	.word	index@($__internal_1_$__cuda_sm20_sqrt_rn_f32_slowpath)
        /*002c*/ 	.word	0x00000000


	//----- nvinfo : EIATTR_FRAME_SIZE
	.align		4
.L_25:
        /*0030*/ 	.byte	0x04, 0x11
        /*0032*/ 	.short	(.L_27 - .L_26)
	.align		4
.L_26:
        /*0034*/ 	.word	index@(_Z11simulate_q1PfP17curandStateXORWOW)
        /*0038*/ 	.word	0x00000000


	//----- nvinfo : EIATTR_REGCOUNT
	.align		4
.L_27:
        /*003c*/ 	.byte	0x04, 0x2f
        /*003e*/ 	.short	(.L_29 - .L_28)
	.align		4
.L_28:
        /*0040*/ 	.word	index@(_Z27compute_average_and_forwardPfS_S_iif)
        /*0044*/ 	.word	0x00000011


	//----- nvinfo : EIATTR_FRAME_SIZE
	.align		4
.L_29:
        /*0048*/ 	.byte	0x04, 0x11
        /*004a*/ 	.short	(.L_31 - .L_30)
	.align		4
.L_30:
        /*004c*/ 	.word	index@($__internal_0_$__cuda_sm3x_div_rn_noftz_f32_slowpath)
        /*0050*/ 	.word	0x00000000


	//----- nvinfo : EIATTR_FRAME_SIZE
	.align		4
.L_31:
        /*0054*/ 	.byte	0x04, 0x11
        /*0056*/ 	.short	(.L_33 - .L_32)
	.align		4
.L_32:
        /*0058*/ 	.word	index@(_Z27compute_average_and_forwardPfS_S_iif)
        /*005c*/ 	.word	0x00000000


	//----- nvinfo : EIATTR_MIN_STACK_SIZE
	.align		4
.L_33:
        /*0060*/ 	.byte	0x04, 0x12
        /*0062*/ 	.short	(.L_35 - .L_34)
	.align		4
.L_34:
        /*0064*/ 	.word	index@(_Z27compute_average_and_forwardPfS_S_iif)
        /*0068*/ 	.word	0x00000000


	//----- nvinfo : EIATTR_MIN_STACK_SIZE
	.align		4
.L_35:
        /*006c*/ 	.byte	0x04, 0x12
        /*006e*/ 	.short	(.L_37 - .L_36)
	.align		4
.L_36:
        /*0070*/ 	.word	index@(_Z11simulate_q1PfP17curandStateXORWOW)
        /*0074*/ 	.word	0x00000000


	//----- nvinfo : EIATTR_MIN_STACK_SIZE
	.align		4
.L_37:
        /*0078*/ 	.byte	0x04, 0x12
        /*007a*/ 	.short	(.L_39 - .L_38)
	.align		4
.L_38:
        /*007c*/ 	.word	index@(_Z8init_rngP17curandStateXORWOWm)
        /*0080*/ 	.word	0x00000000
.L_39:


//--------------------- .nv.compat                --------------------------
	.section	.nv.compat,"",@"SHT_CUDA_COMPAT_INFO"
	.align	4
        /*0000*/ 	.byte	0x02, 0x09, 0x00, 0x00, 0x02, 0x02, 0x01, 0x00, 0x02, 0x05, 0x05, 0x00, 0x03, 0x07, 0x01, 0x01
        /*0010*/ 	.byte	0x02, 0x03, 0x00, 0x00, 0x02, 0x06, 0x01, 0x00, 0x04, 0x0b, 0x08, 0x00, 0x01, 0x00, 0x00, 0x00
        /*0020*/ 	.byte	0x00, 0x00, 0x00, 0x00


//--------------------- .nv.info._Z27compute_average_and_forwardPfS_S_iif --------------------------
	.section	.nv.info._Z27compute_average_and_forwardPfS_S_iif,"",@"SHT_CUDA_INFO"
	.sectionflags	@""
	.align	4


	//----- nvinfo : EIATTR_CUDA_API_VERSION
	.align		4
        /*0000*/ 	.byte	0x04, 0x37
        /*0002*/ 	.short	(.L_41 - .L_40)
.L_40:
        /*0004*/ 	.word	0x00000082


	//----- nvinfo : EIATTR_KPARAM_INFO
	.align		4
.L_41:
        /*0008*/ 	.byte	0x04, 0x17
        /*000a*/ 	.short	(.L_43 - .L_42)
.L_42:
        /*000c*/ 	.word	0x00000000
        /*0010*/ 	.short	0x0005
        /*0012*/ 	.short	0x0020
        /*0014*/ 	.byte	0x00, 0xf0, 0x11, 0x00


	//----- nvinfo : EIATTR_KPARAM_INFO
	.align		4
.L_43:
        /*0018*/ 	.byte	0x04, 0x17
        /*001a*/ 	.short	(.L_45 - .L_44)
.L_44:
        /*001c*/ 	.word	0x00000000
        /*0020*/ 	.short	0x0004
        /*0022*/ 	.short	0x001c
        /*0024*/ 	.byte	0x00, 0xf0, 0x11, 0x00


	//----- nvinfo : EIATTR_KPARAM_INFO
	.align		4
.L_45:
        /*0028*/ 	.byte	0x04, 0x17
        /*002a*/ 	.short	(.L_47 - .L_46)
.L_46:
        /*002c*/ 	.word	0x00000000
        /*0030*/ 	.short	0x0003
        /*0032*/ 	.short	0x0018
        /*0034*/ 	.byte	0x00, 0xf0, 0x11, 0x00


	//----- nvinfo : EIATTR_KPARAM_INFO
	.align		4
.L_47:
        /*0038*/ 	.byte	0x04, 0x17
        /*003a*/ 	.short	(.L_49 - .L_48)
.L_48:
        /*003c*/ 	.word	0x00000000
        /*0040*/ 	.short	0x0002
        /*0042*/ 	.short	0x0010
        /*0044*/ 	.byte	0x00, 0xf5, 0x21, 0x00


	//----- nvinfo : EIATTR_KPARAM_INFO
	.align		4
.L_49:
        /*0048*/ 	.byte	0x04, 0x17
        /*004a*/ 	.short	(.L_51 - .L_50)
.L_50:
        /*004c*/ 	.word	0x00000000
        /*0050*/ 	.short	0x0001
        /*0052*/ 	.short	0x0008
        /*0054*/ 	.byte	0x00, 0xf5, 0x21, 0x00


	//----- nvinfo : EIATTR_KPARAM_INFO
	.align		4
.L_51:
        /*0058*/ 	.byte	0x04, 0x17
        /*005a*/ 	.short	(.L_53 - .L_52)
.L_52:
        /*005c*/ 	.word	0x00000000
        /*0060*/ 	.short	0x0000
        /*0062*/ 	.short	0x0000
        /*0064*/ 	.byte	0x00, 0xf5, 0x21, 0x00


	//----- nvinfo : EIATTR_SPARSE_MMA_MASK
	.align		4
.L_53:
        /*0068*/ 	.byte	0x03, 0x50
        /*006a*/ 	.short	0x0000


	//----- nvinfo : EIATTR_MAXREG_COUNT
	.align		4
        /*006c*/ 	.byte	0x03, 0x1b
        /*006e*/ 	.short	0x00ff


	//----- nvinfo : EIATTR_NUM_BARRIERS
	.align		4
        /*0070*/ 	.byte	0x02, 0x4c
        /*0072*/ 	.byte	0x01
	.zero		1


	//----- nvinfo : EIATTR_MERCURY_ISA_VERSION
	.align		4
        /*0074*/ 	.byte	0x03, 0x5f
        /*0076*/ 	.short	0x0101


	//----- nvinfo : EIATTR_VRC_CTA_INIT_COUNT
	.align		4
        /*0078*/ 	.byte	0x02, 0x4a
	.zero		1
	.zero		1


	//----- nvinfo : EIATTR_EXIT_INSTR_OFFSETS
	.align		4
        /*007c*/ 	.byte	0x04, 0x1c
        /*007e*/ 	.short	(.L_55 - .L_54)


	//   ....[0]....
.L_54:
        /*0080*/ 	.word	0x00000250


	//   ....[1]....
        /*0084*/ 	.word	0x00000700


	//   ....[2]....
        /*0088*/ 	.word	0x00000bd0


	//   ....[3]....
        /*008c*/ 	.word	0x00001070


	//----- nvinfo : EIATTR_CRS_STACK_SIZE
	.align		4
.L_55:
        /*0090*/ 	.byte	0x04, 0x1e
        /*0092*/ 	.short	(.L_57 - .L_56)
.L_56:
        /*0094*/ 	.word	0x00000000


	//----- nvinfo : EIATTR_CBANK_PARAM_SIZE
	.align		4
.L_57:
        /*0098*/ 	.byte	0x03, 0x19
        /*009a*/ 	.short	0x0024


	//----- nvinfo : EIATTR_PARAM_CBANK
	.align		4
        /*009c*/ 	.byte	0x04, 0x0a
        /*009e*/ 	.short	(.L_59 - .L_58)
	.align		4
.L_58:
        /*00a0*/ 	.word	index@(.nv.constant0._Z27compute_average_and_forwardPfS_S_iif)
        /*00a4*/ 	.short	0x0380
        /*00a6*/ 	.short	0x0024


	//----- nvinfo : EIATTR_SW_WAR
	.align		4
.L_59:
        /*00a8*/ 	.byte	0x04, 0x36
        /*00aa*/ 	.short	(.L_61 - .L_60)
.L_60:
        /*00ac*/ 	.word	0x00000008
.L_61:


//--------------------- .nv.info._Z11simulate_q1PfP17curandStateXORWOW --------------------------
	.section	.nv.info._Z11simulate_q1PfP17curandStateXORWOW,"",@"SHT_CUDA_INFO"
	.sectionflags	@""
	.align	4


	//----- nvinfo : EIATTR_CUDA_API_VERSION
	.align		4
        /*0000*/ 	.byte	0x04, 0x37
        /*0002*/ 	.short	(.L_63 - .L_62)
.L_62:
        /*0004*/ 	.word	0x00000082


	//----- nvinfo : EIATTR_KPARAM_INFO
	.align		4
.L_63:
        /*0008*/ 	.byte	0x04, 0x17
        /*000a*/ 	.short	(.L_65 - .L_64)
.L_64:
        /*000c*/ 	.word	0x00000000
        /*0010*/ 	.short	0x0001
        /*0012*/ 	.short	0x0008
        /*0014*/ 	.byte	0x00, 0xf5, 0x21, 0x00


	//----- nvinfo : EIATTR_KPARAM_INFO
	.align		4
.L_65:
        /*0018*/ 	.byte	0x04, 0x17
        /*001a*/ 	.short	(.L_67 - .L_66)
.L_66:
        /*001c*/ 	.word	0x00000000
        /*0020*/ 	.short	0x0000
        /*0022*/ 	.short	0x0000
        /*0024*/ 	.byte	0x00, 0xf5, 0x21, 0x00


	//----- nvinfo : EIATTR_SPARSE_MMA_MASK
	.align		4
.L_67:
        /*0028*/ 	.byte	0x03, 0x50
        /*002a*/ 	.short	0x0000


	//----- nvinfo : EIATTR_MAXREG_COUNT
	.align		4
        /*002c*/ 	.byte	0x03, 0x1b
        /*002e*/ 	.short	0x00ff


	//----- nvinfo : EIATTR_NUM_BARRIERS
	.align		4
        /*0030*/ 	.byte	0x02, 0x4c
        /*0032*/ 	.byte	0x01
	.zero		1


	//----- nvinfo : EIATTR_MERCURY_ISA_VERSION
	.align		4
        /*0034*/ 	.byte	0x03, 0x5f
        /*0036*/ 	.short	0x0101


	//----- nvinfo : EIATTR_VRC_CTA_INIT_COUNT
	.align		4
        /*0038*/ 	.byte	0x02, 0x4a
	.zero		1
	.zero		1


	//----- nvinfo : EIATTR_EXIT_INSTR_OFFSETS
	.align		4
        /*003c*/ 	.byte	0x04, 0x1c
        /*003e*/ 	.short	(.L_69 - .L_68)


	//   ....[0]....
.L_68:
        /*0040*/ 	.word	0x00000be0


	//   ....[1]....
        /*0044*/ 	.word	0x00000c70


	//----- nvinfo : EIATTR_CRS_STACK_SIZE
	.align		4
.L_69:
        /*0048*/ 	.byte	0x04, 0x1e
        /*004a*/ 	.short	(.L_71 - .L_70)
.L_70:
        /*004c*/ 	.word	0x00000000


	//----- nvinfo : EIATTR_CBANK_PARAM_SIZE
	.align		4
.L_71:
        /*0050*/ 	.byte	0x03, 0x19
        /*0052*/ 	.short	0x0010


	//----- nvinfo : EIATTR_PARAM_CBANK
	.align		4
        /*0054*/ 	.byte	0x04, 0x0a
        /*0056*/ 	.short	(.L_73 - .L_72)
	.align		4
.L_72:
        /*0058*/ 	.word	index@(.nv.constant0._Z11simulate_q1PfP17curandStateXORWOW)
        /*005c*/ 	.short	0x0380
        /*005e*/ 	.short	0x0010


	//----- nvinfo : EIATTR_SW_WAR
	.align		4
.L_73:
        /*0060*/ 	.byte	0x04, 0x36
        /*0062*/ 	.short	(.L_75 - .L_74)
.L_74:
        /*0064*/ 	.word	0x00000008
.L_75:


//--------------------- .nv.info._Z8init_rngP17curandStateXORWOWm --------------------------
	.section	.nv.info._Z8init_rngP17curandStateXORWOWm,"",@"SHT_CUDA_INFO"
	.sectionflags	@""
	.align	4


	//----- nvinfo : EIATTR_CUDA_API_VERSION
	.align		4
        /*0000*/ 	.byte	0x04, 0x37
        /*0002*/ 	.short	(.L_77 - .L_76)
.L_76:
        /*0004*/ 	.word	0x00000082


	//----- nvinfo : EIATTR_KPARAM_INFO
	.align		4
.L_77:
        /*0008*/ 	.byte	0x04, 0x17
        /*000a*/ 	.short	(.L_79 - .L_78)
.L_78:
        /*000c*/ 	.word	0x00000000
        /*0010*/ 	.short	0x0001
        /*0012*/ 	.short	0x0008
        /*0014*/ 	.byte	0x00, 0xf0, 0x21, 0x00


	//----- nvinfo : EIATTR_KPARAM_INFO
	.align		4
.L_79:
        /*0018*/ 	.byte	0x04, 0x17
        /*001a*/ 	.short	(.L_81 - .L_80)
.L_80:
        /*001c*/ 	.word	0x00000000
        /*0020*/ 	.short	0x0000
        /*0022*/ 	.short	0x0000
        /*0024*/ 	.byte	0x00, 0xf5, 0x21, 0x00


	//----- nvinfo : EIATTR_SPARSE_MMA_MASK
	.align		4
.L_81:
        /*0028*/ 	.byte	0x03, 0x50
        /*002a*/ 	.short	0x0000


	//----- nvinfo : EIATTR_MAXREG_COUNT
	.align		4
        /*002c*/ 	.byte	0x03, 0x1b
        /*002e*/ 	.short	0x00ff


	//----- nvinfo : EIATTR_MERCURY_ISA_VERSION
	.align		4
        /*0030*/ 	.byte	0x03, 0x5f
        /*0032*/ 	.short	0x0101


	//----- nvinfo : EIATTR_VRC_CTA_INIT_COUNT
	.align		4
        /*0034*/ 	.byte	0x02, 0x4a
	.zero		1
	.zero		1


	//----- nvinfo : EIATTR_EXIT_INSTR_OFFSETS
	.align		4
        /*0038*/ 	.byte	0x04, 0x1c
        /*003a*/ 	.short	(.L_83 - .L_82)


	//   ....[0]....
.L_82:
        /*003c*/ 	.word	0x00000060


	//   ....[1]....
        /*0040*/ 	.word	0x00000ef0


	//----- nvinfo : EIATTR_CRS_STACK_SIZE
	.align		4
.L_83:
        /*0044*/ 	.byte	0x04, 0x1e
        /*0046*/ 	.short	(.L_85 - .L_84)
.L_84:
        /*0048*/ 	.word	0x00000000


	//----- nvinfo : EIATTR_CBANK_PARAM_SIZE
	.align		4
.L_85:
        /*004c*/ 	.byte	0x03, 0x19
        /*004e*/ 	.short	0x0010


	//----- nvinfo : EIATTR_PARAM_CBANK
	.align		4
        /*0050*/ 	.byte	0x04, 0x0a
        /*0052*/ 	.short	(.L_87 - .L_86)
	.align		4
.L_86:
        /*0054*/ 	.word	index@(.nv.constant0._Z8init_rngP17curandStateXORWOWm)
        /*0058*/ 	.short	0x0380
        /*005a*/ 	.short	0x0010


	//----- nvinfo : EIATTR_SW_WAR
	.align		4
.L_87:
        /*005c*/ 	.byte	0x04, 0x36
        /*005e*/ 	.short	(.L_89 - .L_88)
.L_88:
        /*0060*/ 	.word	0x00000008
.L_89:


//--------------------- .nv.callgraph             --------------------------
	.section	.nv.callgraph,"",@"SHT_CUDA_CALLGRAPH"
	.align	4
	.sectionentsize	8
	.align		4
        /*0000*/ 	.word	0x00000000
	.align		4
        /*0004*/ 	.word	0xffffffff
	.align		4
        /*0008*/ 	.word	0x00000000
	.align		4
        /*000c*/ 	.word	0xfffffffe
	.align		4
        /*0010*/ 	.word	0x00000000
	.align		4
        /*0014*/ 	.word	0xfffffffd
	.align		4
        /*0018*/ 	.word	0x00000000
	.align		4
        /*001c*/ 	.word	0xfffffffc


//--------------------- .nv.constant4             --------------------------
	.section	.nv.constant4,"a",@progbits
	.align	8
	.align		8
.nv.constant4:
        /*0000*/ 	.dword	precalc_xorwow_matrix
	.align		8
        /*0008*/ 	.dword	precalc_xorwow_offset_matrix
	.align		8
        /*0010*/ 	.dword	mrg32k3aM1
	.align		8
        /*0018*/ 	.dword	mrg32k3aM2
	.align		8
        /*0020*/ 	.dword	mrg32k3aM1SubSeq
	.align		8
        /*0028*/ 	.dword	mrg32k3aM2SubSeq
	.align		8
        /*0030*/ 	.dword	mrg32k3aM1Seq
	.align		8
        /*0038*/ 	.dword	mrg32k3aM2Seq


//--------------------- .nv.constant3             --------------------------
	.section	.nv.constant3,"a",@progbits
	.align	8
.nv.constant3:
	.type		__cr_lgamma_table,@object
	.size		__cr_lgamma_table,(a - __cr_lgamma_table)
__cr_lgamma_table:
        /*0000*/ 	.byte	0x00, 0x00, 0x00, 0x00, 0x00, 0x00, 0x00, 0x00, 0x00, 0x00, 0x00, 0x00, 0x00, 0x00, 0x00, 0x00
        /*0010*/ 	.byte	0xef, 0x39, 0xfa, 0xfe, 0x42, 0x2e, 0xe6, 0x3f, 0x02, 0x20, 0x2a, 0xfa, 0x0b, 0xab, 0xfc, 0x3f
        /*0020*/ 	.byte	0xf9, 0x2c, 0x92, 0x7c, 0xa7, 0x6c, 0x09, 0x40, 0xc9, 0x79, 0x44, 0x3c, 0x64, 0x26, 0x13, 0x40
        /*0030*/ 	.byte	0xca, 0x01, 0xcf, 0x3a, 0x27, 0x51, 0x1a, 0x40, 0x30, 0xcc, 0x2d, 0xf3, 0xe1, 0x0c, 0x21, 0x40
        /*0040*/ 	.byte	0x0d, 0xb7, 0xfc, 0x82, 0x8e, 0x35, 0x25, 0x40
	.type		a,@object
	.size		a,(sigma - a)
a:
	.zero		4
	.type		sigma,@object
	.size		sigma,(r0 - sigma)
sigma:
	.zero		4
	.type		r0,@object
	.size		r0,(dt - r0)
r0:
	.zero		4
	.type		dt,@object
	.size		dt,(exp_adt - dt)
dt:
	.zero		4
	.type		exp_adt,@object
	.size		exp_adt,(sig_st - exp_adt)
exp_adt:
	.zero		4
	.type		sig_st,@object
	.size		sig_st,(one_minus_exp_adt_over_a - sig_st)
sig_st:
	.zero		4
	.type		one_minus_exp_adt_over_a,@object
	.size		one_minus_exp_adt_over_a,(one_minus_exp_adt_over_a_sq - one_minus_exp_adt_over_a)
one_minus_exp_adt_over_a:
	.zero		4
	.type		one_minus_exp_adt_over_a_sq,@object
	.size		one_minus_exp_adt_over_a_sq,(drift_table - one_minus_exp_adt_over_a_sq)
one_minus_exp_adt_over_a_sq:
	.zero		4
	.type		drift_table,@object
	.size		drift_table,(.L_17 - drift_table)
drift_table:
	.zero		4000
.L_17:


//--------------------- .text._Z27compute_average_and_forwardPfS_S_iif --------------------------
	.section	.text._Z27compute_average_and_forwardPfS_S_iif,"ax",@progbits
	.align	128
        .global         _Z27compute_average_and_forwardPfS_S_iif
        .type           _Z27compute_average_and_forwardPfS_S_iif,@function
        .size           _Z27compute_average_and_forwardPfS_S_iif,(.L_x_45 - _Z27compute_average_and_forwardPfS_S_iif)
        .other          _Z27compute_average_and_forwardPfS_S_iif,@"STO_CUDA_ENTRY STV_DEFAULT"
_Z27compute_average_and_forwardPfS_S_iif:
.text._Z27compute_average_and_forwardPfS_S_iif:
[----:B------:R-:W-:Y:S01]  /*0000*/  LDC R1, c[0x0][0x37c] ;  /* 0x0000df00ff017b82 */ /* 0x000fe20000000800 */
[----:B------:R-:W0:Y:S07]  /*0010*/  S2R R2, SR_TID.X ;  /* 0x0000000000027919 */ /* 0x000e2e0000002100 */
[----:B------:R-:W1:Y:S01]  /*0020*/  S2UR UR5, SR_CgaCtaId ;  /* 0x00000000000579c3 */ /* 0x000e620000008800 */
[----:B------:R-:W0:Y:S01]  /*0030*/  LDCU UR8, c[0x0][0x398] ;  /* 0x00007300ff0877ac */ /* 0x000e220008000800 */
[----:B------:R-:W-:Y:S01]  /*0040*/  BSSY.RECONVERGENT B0, `(.L_x_0) ;  /* 0x000001d000007945 */ /* 0x000fe20003800200 */
[----:B------:R-:W-:Y:S01]  /*0050*/  UMOV UR4, 0x400 ;  /* 0x0000040000047882 */ /* 0x000fe20000000000 */
[----:B------:R-:W2:Y:S01]  /*0060*/  LDCU.64 UR6, c[0x0][0x358] ;  /* 0x00006b00ff0677ac */ /* 0x000ea20008000a00 */
[----:B-1----:R-:W-:Y:S01]  /*0070*/  ULEA UR4, UR5, UR4, 0x18 ;  /* 0x0000000405047291 */ /* 0x002fe2000f8ec0ff */
[----:B0-----:R-:W-:-:S05]  /*0080*/  ISETP.GE.AND P0, PT, R2, UR8, PT ;  /* 0x0000000802007c0c */ /* 0x001fca000bf06270 */
[----:B------:R-:W-:-:S08]  /*0090*/  LEA R4, R2, UR4, 0x2 ;  /* 0x0000000402047c11 */ /* 0x000fd0000f8e10ff */
[----:B--2---:R-:W-:Y:S05]  /*00a0*/  @P0 BRA `(.L_x_1) ;  /* 0x0000000000580947 */ /* 0x004fea0003800000 */
[----:B------:R-:W0:Y:S01]  /*00b0*/  LDC.64 R6, c[0x0][0x390] ;  /* 0x0000e400ff067b82 */ /* 0x000e220000000a00 */
[----:B------:R-:W1:Y:S01]  /*00c0*/  LDCU UR4, c[0x0][0x39c] ;  /* 0x00007380ff0477ac */ /* 0x000e620008000800 */
[----:B0-----:R-:W-:-:S05]  /*00d0*/  IMAD.WIDE.U32 R6, R2, 0x4, R6 ;  /* 0x0000000402067825 */ /* 0x001fca00078e0006 */
[----:B------:R-:W2:Y:S01]  /*00e0*/  LDG.E R0, desc[UR6][R6.64] ;  /* 0x0000000606007981 */ /* 0x000ea2000c1e1900 */
[----:B-1----:R-:W-:Y:S01]  /*00f0*/  I2FP.F32.S32 R3, UR4 ;  /* 0x0000000400037c45 */ /* 0x002fe20008201400 */
[----:B------:R-:W-:Y:S03]  /*0100*/  BSSY.RECONVERGENT B1, `(.L_x_2) ;  /* 0x000000c000017945 */ /* 0x000fe60003800200 */
[----:B------:R-:W0:Y:S02]  /*0110*/  MUFU.RCP R8, R3 ;  /* 0x0000000300087308 */ /* 0x000e240000001000 */
[----:B0-----:R-:W-:-:S04]  /*0120*/  FFMA R5, -R3, R8, 1 ;  /* 0x3f80000003057423 */ /* 0x001fc80000000108 */
[----:B------:R-:W-:Y:S02]  /*0130*/  FFMA R5, R8, R5, R8 ;  /* 0x0000000508057223 */ /* 0x000fe40000000008 */
[----:B--2---:R-:W0:Y:S02]  /*0140*/  FCHK P0, R0, R3 ;  /* 0x0000000300007302 */ /* 0x004e240000000000 */
[----:B------:R-:W-:-:S04]  /*0150*/  FFMA R8, R0, R5, RZ ;  /* 0x0000000500087223 */ /* 0x000fc800000000ff */
[----:B------:R-:W-:-:S04]  /*0160*/  FFMA R9, -R3, R8, R0 ;  /* 0x0000000803097223 */ /* 0x000fc80000000100 */
[----:B------:R-:W-:Y:S01]  /*0170*/  FFMA R5, R5, R9, R8 ;  /* 0x0000000905057223 */ /* 0x000fe20000000008 */
[----:B0-----:R-:W-:Y:S06]  /*0180*/  @!P0 BRA `(.L_x_3) ;  /* 0x00000000000c8947 */ /* 0x001fec0003800000 */
[----:B------:R-:W-:-:S07]  /*0190*/  MOV R6, 0x1b0 ;  /* 0x000001b000067802 */ /* 0x000fce0000000f00 */
[----:B------:R-:W-:Y:S05]  /*01a0*/  CALL.REL.NOINC `($__internal_0_$__cuda_sm3x_div_rn_noftz_f32_slowpath) ;  /* 0x0000000c00b47944 */ /* 0x000fea0003c00000 */
[----:B------:R-:W-:-:S07]  /*01b0*/  MOV R5, R0 ;  /* 0x0000000000057202 */ /* 0x000fce0000000f00 */
.L_x_3:
[----:B------:R-:W-:Y:S05]  /*01c0*/  BSYNC.RECONVERGENT B1 ;  /* 0x0000000000017941 */ /* 0x000fea0003800200 */
.L_x_2:
[----:B------:R-:W0:Y:S01]  /*01d0*/  LDC.64 R6, c[0x0][0x380] ;  /* 0x0000e000ff067b82 */ /* 0x000e220000000a00 */
[----:B------:R1:W-:Y:S01]  /*01e0*/  STS [R4], R5 ;  /* 0x0000000504007388 */ /* 0x0003e20000000800 */
[----:B0-----:R-:W-:-:S05]  /*01f0*/  IMAD.WIDE.U32 R6, R2, 0x4, R6 ;  /* 0x0000000402067825 */ /* 0x001fca00078e0006 */
[----:B------:R1:W-:Y:S02]  /*0200*/  STG.E desc[UR6][R6.64], R5 ;  /* 0x0000000506007986 */ /* 0x0003e4000c101906 */
.L_x_1:
[----:B------:R-:W-:Y:S05]  /*0210*/  BSYNC.RECONVERGENT B0 ;  /* 0x0000000000007941 */ /* 0x000fea0003800200 */
.L_x_0:
[----:B------:R-:W0:Y:S01]  /*0220*/  LDCU UR8, c[0x0][0x398] ;  /* 0x00007300ff0877ac */ /* 0x000e220008000800 */
[----:B------:R-:W-:Y:S01]  /*0230*/  BAR.SYNC.DEFER_BLOCKING 0x0 ;  /* 0x0000000000007b1d */ /* 0x000fe20000010000 */
[----:B0-----:R-:W-:-:S13]  /*0240*/  ISETP.GE.AND P0, PT, R2, UR8, PT ;  /* 0x0000000802007c0c */ /* 0x001fda000bf06270 */
[----:B------:R-:W-:Y:S05]  /*0250*/  @P0 EXIT ;  /* 0x000000000000094d */ /* 0x000fea0003800000 */
[----:B------:R-:W-:-:S13]  /*0260*/  ISETP.NE.AND P0, PT, R2, RZ, PT ;  /* 0x000000ff0200720c */ /* 0x000fda0003f05270 */
[----:B------:R-:W-:Y:S05]  /*0270*/  @P0 BRA `(.L_x_4) ;  /* 0x0000000400240947 */ /* 0x000fea0003800000 */
[----:B------:R-:W0:Y:S01]  /*0280*/  S2UR UR5, SR_CgaCtaId ;  /* 0x00000000000579c3 */ /* 0x000e220000008800 */
[----:B------:R-:W-:Y:S01]  /*0290*/  UMOV UR4, 0x400 ;  /* 0x0000040000047882 */ /* 0x000fe20000000000 */
[----:B-1----:R-:W-:Y:S01]  /*02a0*/  HFMA2 R7, -RZ, RZ, 1.5048828125, 33.21875 ;  /* 0x3e055027ff077431 */ /* 0x002fe200000001ff */
[----:B0-----:R-:W-:-:S09]  /*02b0*/  ULEA UR4, UR5, UR4, 0x18 ;  /* 0x0000000405047291 */ /* 0x001fd2000f8ec0ff */
[----:B------:R-:W0:Y:S02]  /*02c0*/  LDS.64 R2, [UR4] ;  /* 0x00000004ff027984 */ /* 0x000e240008000a00 */
[----:B0-----:R-:W-:Y:S02]  /*02d0*/  FSETP.GEU.AND P0, PT, R3, 1.175494350822287508e-38, PT ;  /* 0x008000000300780b */ /* 0x001fe40003f0e000 */
[----:B------:R-:W-:Y:S02]  /*02e0*/  FSETP.GEU.AND P1, PT, R2, 1.175494350822287508e-38, PT ;  /* 0x008000000200780b */ /* 0x000fe40003f2e000 */
[----:B------:R-:W-:-:S09]  /*02f0*/  FSEL R6, RZ, -23, P0 ;  /* 0xc1b80000ff067808 */ /* 0x000fd20000000000 */
[----:B------:R-:W-:Y:S02]  /*0300*/  @!P0 FMUL R3, R3, 8388608 ;  /* 0x4b00000003038820 */ /* 0x000fe40000400000 */
[----:B------:R-:W-:-:S03]  /*0310*/  @!P1 FMUL R2, R2, 8388608 ;  /* 0x4b00000002029820 */ /* 0x000fc60000400000 */
[C---:B------:R-:W-:Y:S02]  /*0320*/  IADD3 R0, PT, PT, R3.reuse, -0x3f2aaaab, RZ ;  /* 0xc0d5555503007810 */ /* 0x040fe40007ffe0ff */
[----:B------:R-:W-:Y:S02]  /*0330*/  IADD3 R4, PT, PT, R2, -0x3f2aaaab, RZ ;  /* 0xc0d5555502047810 */ /* 0x000fe40007ffe0ff */
[----:B------:R-:W-:Y:S02]  /*0340*/  LOP3.LUT R8, R0, 0xff800000, RZ, 0xc0, !PT ;  /* 0xff80000000087812 */ /* 0x000fe400078ec0ff */
[----:B------:R-:W-:Y:S02]  /*0350*/  LOP3.LUT R11, R4, 0xff800000, RZ, 0xc0, !PT ;  /* 0xff800000040b7812 */ /* 0x000fe400078ec0ff */
[----:B------:R-:W-:Y:S02]  /*0360*/  IADD3 R0, PT, PT, R3, -R8, RZ ;  /* 0x8000000803007210 */ /* 0x000fe40007ffe0ff */
[----:B------:R-:W-:-:S02]  /*0370*/  IADD3 R4, PT, PT, R2, -R11, RZ ;  /* 0x8000000b02047210 */ /* 0x000fc40007ffe0ff */
[----:B------:R-:W-:Y:S01]  /*0380*/  ISETP.GT.U32.AND P2, PT, R2, 0x7f7fffff, PT ;  /* 0x7f7fffff0200780c */ /* 0x000fe20003f44070 */
[----:B------:R-:W-:Y:S01]  /*0390*/  FADD R0, R0, -1 ;  /* 0xbf80000000007421 */ /* 0x000fe20000000000 */
[----:B------:R-:W-:Y:S01]  /*03a0*/  FSETP.NEU.AND P0, PT, R3, RZ, PT ;  /* 0x000000ff0300720b */ /* 0x000fe20003f0d000 */
[----:B------:R-:W-:Y:S02]  /*03b0*/  FADD R4, R4, -1 ;  /* 0xbf80000004047421 */ /* 0x000fe40000000000 */
[-C--:B------:R-:W-:Y:S02]  /*03c0*/  FFMA R5, R0, -R7.reuse, 0.14084610342979431152 ;  /* 0x3e1039f600057423 */ /* 0x080fe40000000807 */
[----:B------:R-:W-:Y:S02]  /*03d0*/  FFMA R7, R4, -R7, 0.14084610342979431152 ;  /* 0x3e1039f604077423 */ /* 0x000fe40000000807 */
[----:B------:R-:W-:Y:S02]  /*03e0*/  FFMA R5, R0, R5, -0.12148627638816833496 ;  /* 0xbdf8cdcc00057423 */ /* 0x000fe40000000005 */
[----:B------:R-:W-:-:S02]  /*03f0*/  FFMA R9, R4, R7, -0.12148627638816833496 ;  /* 0xbdf8cdcc04097423 */ /* 0x000fc40000000007 */
[----:B------:R-:W-:Y:S02]  /*0400*/  FFMA R7, R0, R5, 0.13980610668659210205 ;  /* 0x3e0f295500077423 */ /* 0x000fe40000000005 */
[----:B------:R-:W-:Y:S01]  /*0410*/  FFMA R9, R4, R9, 0.13980610668659210205 ;  /* 0x3e0f295504097423 */ /* 0x000fe20000000009 */
[----:B------:R-:W0:Y:S01]  /*0420*/  LDC R5, c[0x0][0x3a0] ;  /* 0x0000e800ff057b82 */ /* 0x000e220000000800 */
[----:B------:R-:W-:Y:S02]  /*0430*/  FFMA R7, R0, R7, -0.16684235632419586182 ;  /* 0xbe2ad8b900077423 */ /* 0x000fe40000000007 */
[----:B------:R-:W-:Y:S02]  /*0440*/  FFMA R13, R4, R9, -0.16684235632419586182 ;  /* 0xbe2ad8b9040d7423 */ /* 0x000fe40000000009 */
[----:B------:R-:W-:Y:S01]  /*0450*/  FFMA R9, R0, R7, 0.20012299716472625732 ;  /* 0x3e4ced0b00097423 */ /* 0x000fe20000000007 */
[----:B------:R-:W-:Y:S01]  /*0460*/  I2FP.F32.S32 R7, R8 ;  /* 0x0000000800077245 */ /* 0x000fe20000201400 */
[----:B------:R-:W-:Y:S01]  /*0470*/  FFMA R13, R4, R13, 0.20012299716472625732 ;  /* 0x3e4ced0b040d7423 */ /* 0x000fe2000000000d */
[----:B------:R-:W-:Y:S01]  /*0480*/  I2FP.F32.S32 R8, R11 ;  /* 0x0000000b00087245 */ /* 0x000fe20000201400 */
[----:B------:R-:W-:-:S02]  /*0490*/  FFMA R9, R0, R9, -0.24999669194221496582 ;  /* 0xbe7fff2200097423 */ /* 0x000fc40000000009 */
[----:B------:R-:W-:Y:S01]  /*04a0*/  FFMA R13, R4, R13, -0.24999669194221496582 ;  /* 0xbe7fff22040d7423 */ /* 0x000fe2000000000d */
[----:B------:R-:W-:Y:S01]  /*04b0*/  FFMA R6, R7, 1.1920928955078125e-07, R6 ;  /* 0x3400000007067823 */ /* 0x000fe20000000006 */
[----:B------:R-:W-:Y:S01]  /*04c0*/  FFMA R9, R0, R9, 0.33333182334899902344 ;  /* 0x3eaaaa7800097423 */ /* 0x000fe20000000009 */
[----:B------:R-:W-:Y:S01]  /*04d0*/  FSEL R7, RZ, -23, P1 ;  /* 0xc1b80000ff077808 */ /* 0x000fe20000800000 */
[----:B------:R-:W-:Y:S01]  /*04e0*/  FFMA R13, R4, R13, 0.33333182334899902344 ;  /* 0x3eaaaa78040d7423 */ /* 0x000fe2000000000d */
[----:B------:R-:W-:Y:S01]  /*04f0*/  ISETP.GT.U32.AND P1, PT, R3, 0x7f7fffff, PT ;  /* 0x7f7fffff0300780c */ /* 0x000fe20003f24070 */
[----:B------:R-:W-:Y:S02]  /*0500*/  FFMA R9, R0, R9, -0.5 ;  /* 0xbf00000000097423 */ /* 0x000fe40000000009 */
[----:B------:R-:W-:Y:S01]  /*0510*/  FFMA R13, R4, R13, -0.5 ;  /* 0xbf000000040d7423 */ /* 0x000fe2000000000d */
[----:B------:R-:W-:Y:S01]  /*0520*/  FFMA R7, R8, 1.1920928955078125e-07, R7 ;  /* 0x3400000008077823 */ /* 0x000fe20000000007 */
[----:B------:R-:W-:-:S02]  /*0530*/  FMUL R9, R0, R9 ;  /* 0x0000000900097220 */ /* 0x000fc40000400000 */
[----:B------:R-:W-:Y:S01]  /*0540*/  FMUL R13, R4, R13 ;  /* 0x0000000d040d7220 */ /* 0x000fe20000400000 */
[----:B0-----:R-:W0:Y:S01]  /*0550*/  MUFU.RCP R8, R5 ;  /* 0x0000000500087308 */ /* 0x001e220000001000 */
[----:B------:R-:W-:Y:S01]  /*0560*/  FFMA R9, R0, R9, R0 ;  /* 0x0000000900097223 */ /* 0x000fe20000000000 */
[----:B------:R-:W-:Y:S01]  /*0570*/  MOV R0, 0x7f800000 ;  /* 0x7f80000000007802 */ /* 0x000fe20000000f00 */
[----:B------:R-:W-:Y:S02]  /*0580*/  FFMA R4, R4, R13, R4 ;  /* 0x0000000d04047223 */ /* 0x000fe40000000004 */
[----:B------:R-:W-:Y:S02]  /*0590*/  FFMA R6, R6, 0.69314718246459960938, R9 ;  /* 0x3f31721806067823 */ /* 0x000fe40000000009 */
[----:B------:R-:W-:Y:S01]  /*05a0*/  FFMA R4, R7, 0.69314718246459960938, R4 ;  /* 0x3f31721807047823 */ /* 0x000fe20000000004 */
[-C--:B------:R-:W-:Y:S01]  /*05b0*/  @P1 FFMA R6, R3, R0.reuse, +INF ;  /* 0x7f80000003061423 */ /* 0x080fe20000000000 */
[C---:B------:R-:W-:Y:S01]  /*05c0*/  @P2 FFMA R4, R2.reuse, R0, +INF ;  /* 0x7f80000002042423 */ /* 0x040fe20000000000 */
[----:B------:R-:W-:-:S03]  /*05d0*/  FSETP.NEU.AND P1, PT, R2, RZ, PT ;  /* 0x000000ff0200720b */ /* 0x000fc60003f2d000 */
[----:B------:R-:W-:Y:S02]  /*05e0*/  FSEL R0, R6, -INF , P0 ;  /* 0xff80000006007808 */ /* 0x000fe40000000000 */
[----:B------:R-:W-:Y:S01]  /*05f0*/  FSEL R3, R4, -INF , P1 ;  /* 0xff80000004037808 */ /* 0x000fe20000800000 */
[----:B0-----:R-:W-:-:S04]  /*0600*/  FFMA R7, R8, -R5, 1 ;  /* 0x3f80000008077423 */ /* 0x001fc80000000805 */
[----:B------:R-:W-:Y:S01]  /*0610*/  FADD R0, R0, -R3 ;  /* 0x8000000300007221 */ /* 0x000fe20000000000 */
[----:B------:R-:W-:-:S03]  /*0620*/  FFMA R7, R8, R7, R8 ;  /* 0x0000000708077223 */ /* 0x000fc60000000008 */
[----:B------:R-:W0:Y:S01]  /*0630*/  FCHK P0, -R0, R5 ;  /* 0x0000000500007302 */ /* 0x000e220000000100 */
[----:B------:R-:W-:-:S04]  /*0640*/  FFMA R2, -R0, R7, RZ ;  /* 0x0000000700027223 */ /* 0x000fc800000001ff */
[----:B------:R-:W-:-:S04]  /*0650*/  FFMA R3, R2, -R5, -R0 ;  /* 0x8000000502037223 */ /* 0x000fc80000000800 */
[----:B------:R-:W-:Y:S01]  /*0660*/  FFMA R7, R7, R3, R2 ;  /* 0x0000000307077223 */ /* 0x000fe20000000002 */
[----:B0-----:R-:W-:Y:S06]  /*0670*/  @!P0 BRA `(.L_x_5) ;  /* 0x0000000000188947 */ /* 0x001fec0003800000 */
[----:B------:R-:W0:Y:S01]  /*0680*/  LDCU UR4, c[0x0][0x3a0] ;  /* 0x00007400ff0477ac */ /* 0x000e220008000800 */
[----:B------:R-:W-:Y:S01]  /*0690*/  FADD R0, -R0, -RZ ;  /* 0x800000ff00007221 */ /* 0x000fe20000000100 */
[----:B------:R-:W-:Y:S02]  /*06a0*/  MOV R6, 0x6d0 ;  /* 0x000006d000067802 */ /* 0x000fe40000000f00 */
[----:B0-----:R-:W-:-:S07]  /*06b0*/  MOV R3, UR4 ;  /* 0x0000000400037c02 */ /* 0x001fce0008000f00 */
[----:B------:R-:W-:Y:S05]  /*06c0*/  CALL.REL.NOINC `($__internal_0_$__cuda_sm3x_div_rn_noftz_f32_slowpath) ;  /* 0x00000008006c7944 */ /* 0x000fea0003c00000 */
[----:B------:R-:W-:-:S07]  /*06d0*/  MOV R7, R0 ;  /* 0x0000000000077202 */ /* 0x000fce0000000f00 */
.L_x_5:
[----:B------:R-:W0:Y:S02]  /*06e0*/  LDC.64 R2, c[0x0][0x388] ;  /* 0x0000e200ff027b82 */ /* 0x000e240000000a00 */
[----:B0-----:R-:W-:Y:S01]  /*06f0*/  STG.E desc[UR6][R2.64], R7 ;  /* 0x0000000702007986 */ /* 0x001fe2000c101906 */
[----:B------:R-:W-:Y:S05]  /*0700*/  EXIT ;  /* 0x000000000000794d */ /* 0x000fea0003800000 */
.L_x_4:
[----:B------:R-:W-:-:S06]  /*0710*/  UIADD3 UR4, UPT, UPT, UR8, -0x1, URZ ;  /* 0xffffffff08047890 */ /* 0x000fcc000fffe0ff */
[----:B------:R-:W-:-:S13]  /*0720*/  ISETP.NE.AND P0, PT, R2, UR4, PT ;  /* 0x0000000402007c0c */ /* 0x000fda000bf05270 */
[----:B------:R-:W-:Y:S05]  /*0730*/  @P0 BRA `(.L_x_6) ;  /* 0x0000000400280947 */ /* 0x000fea0003800000 */
[----:B------:R-:W0:Y:S01]  /*0740*/  LDS R3, [R4+-0x4] ;  /* 0xfffffc0004037984 */ /* 0x000e220000000800 */
[----:B------:R-:W-:Y:S01]  /*0750*/  HFMA2 R10, -RZ, RZ, 1.5048828125, 33.21875 ;  /* 0x3e055027ff0a7431 */ /* 0x000fe200000001ff */
[----:B------:R-:W-:Y:S02]  /*0760*/  BSSY.RECONVERGENT B0, `(.L_x_7) ;  /* 0x0000043000007945 */ /* 0x000fe40003800200 */
[----:B------:R-:W2:Y:S01]  /*0770*/  LDS R0, [R4] ;  /* 0x0000000004007984 */ /* 0x000ea20000000800 */
[----:B0-----:R-:W-:Y:S02]  /*0780*/  FSETP.GEU.AND P1, PT, R3, 1.175494350822287508e-38, PT ;  /* 0x008000000300780b */ /* 0x001fe40003f2e000 */
[----:B--2---:R-:W-:-:S11]  /*0790*/  FSETP.GEU.AND P0, PT, R0, 1.175494350822287508e-38, PT ;  /* 0x008000000000780b */ /* 0x004fd60003f0e000 */
[----:B------:R-:W-:Y:S02]  /*07a0*/  @!P1 FMUL R3, R3, 8388608 ;  /* 0x4b00000003039820 */ /* 0x000fe40000400000 */
[----:B------:R-:W-:-:S03]  /*07b0*/  @!P0 FMUL R0, R0, 8388608 ;  /* 0x4b00000000008820 */ /* 0x000fc60000400000 */
[C---:B-1----:R-:W-:Y:S02]  /*07c0*/  IADD3 R6, PT, PT, R3.reuse, -0x3f2aaaab, RZ ;  /* 0xc0d5555503067810 */ /* 0x042fe40007ffe0ff */
[----:B------:R-:W-:Y:S02]  /*07d0*/  ISETP.GT.U32.AND P2, PT, R3, 0x7f7fffff, PT ;  /* 0x7f7fffff0300780c */ /* 0x000fe40003f44070 */
[----:B------:R-:W-:Y:S02]  /*07e0*/  IADD3 R5, PT, PT, R0, -0x3f2aaaab, RZ ;  /* 0xc0d5555500057810 */ /* 0x000fe40007ffe0ff */
[----:B------:R-:W-:Y:S02]  /*07f0*/  LOP3.LUT R6, R6, 0xff800000, RZ, 0xc0, !PT ;  /* 0xff80000006067812 */ /* 0x000fe400078ec0ff */
[----:B------:R-:W-:Y:S02]  /*0800*/  LOP3.LUT R9, R5, 0xff800000, RZ, 0xc0, !PT ;  /* 0xff80000005097812 */ /* 0x000fe400078ec0ff */
[----:B------:R-:W-:-:S02]  /*0810*/  IADD3 R7, PT, PT, R3, -R6, RZ ;  /* 0x8000000603077210 */ /* 0x000fc40007ffe0ff */
[-C--:B------:R-:W-:Y:S02]  /*0820*/  IADD3 R5, PT, PT, R0, -R9.reuse, RZ ;  /* 0x8000000900057210 */ /* 0x080fe40007ffe0ff */
[----:B------:R-:W-:Y:S01]  /*0830*/  I2FP.F32.S32 R9, R9 ;  /* 0x0000000900097245 */ /* 0x000fe20000201400 */
[----:B------:R-:W-:Y:S01]  /*0840*/  FADD R4, R7, -1 ;  /* 0xbf80000007047421 */ /* 0x000fe20000000000 */
[----:B------:R-:W-:Y:S01]  /*0850*/  I2FP.F32.S32 R6, R6 ;  /* 0x0000000600067245 */ /* 0x000fe20000201400 */
[----:B------:R-:W-:Y:S02]  /*0860*/  FADD R5, R5, -1 ;  /* 0xbf80000005057421 */ /* 0x000fe40000000000 */
[CC--:B------:R-:W-:Y:S02]  /*0870*/  FFMA R7, R4.reuse, -R10.reuse, 0.14084610342979431152 ;  /* 0x3e1039f604077423 */ /* 0x0c0fe4000000080a */
[----:B------:R-:W-:Y:S02]  /*0880*/  FFMA R8, R5, -R10, 0.14084610342979431152 ;  /* 0x3e1039f605087423 */ /* 0x000fe4000000080a */
[----:B------:R-:W-:-:S02]  /*0890*/  FFMA R7, R4, R7, -0.12148627638816833496 ;  /* 0xbdf8cdcc04077423 */ /* 0x000fc40000000007 */
[C---:B------:R-:W-:Y:S02]  /*08a0*/  FFMA R8, R5.reuse, R8, -0.12148627638816833496 ;  /* 0xbdf8cdcc05087423 */ /* 0x040fe40000000008 */
[C---:B------:R-:W-:Y:S02]  /*08b0*/  FFMA R11, R4.reuse, R7, 0.13980610668659210205 ;  /* 0x3e0f2955040b7423 */ /* 0x040fe40000000007 */
[C---:B------:R-:W-:Y:S01]  /*08c0*/  FFMA R8, R5.reuse, R8, 0.13980610668659210205 ;  /* 0x3e0f295505087423 */ /* 0x040fe20000000008 */
[----:B------:R-:W0:Y:S01]  /*08d0*/  LDC R7, c[0x0][0x3a0] ;  /* 0x0000e800ff077b82 */ /* 0x000e220000000800 */
[C---:B------:R-:W-:Y:S02]  /*08e0*/  FFMA R11, R4.reuse, R11, -0.16684235632419586182 ;  /* 0xbe2ad8b9040b7423 */ /* 0x040fe4000000000b */
[----:B------:R-:W-:Y:S02]  /*08f0*/  FFMA R8, R5, R8, -0.16684235632419586182 ;  /* 0xbe2ad8b905087423 */ /* 0x000fe40000000008 */
[----:B------:R-:W-:-:S02]  /*0900*/  FFMA R11, R4, R11, 0.20012299716472625732 ;  /* 0x3e4ced0b040b7423 */ /* 0x000fc4000000000b */
[C---:B------:R-:W-:Y:S01]  /*0910*/  FFMA R10, R5.reuse, R8, 0.20012299716472625732 ;  /* 0x3e4ced0b050a7423 */ /* 0x040fe20000000008 */
[----:B------:R-:W-:Y:S01]  /*0920*/  FSEL R8, RZ, -23, P0 ;  /* 0xc1b80000ff087808 */ /* 0x000fe20000000000 */
[----:B------:R-:W-:Y:S01]  /*0930*/  FFMA R11, R4, R11, -0.24999669194221496582 ;  /* 0xbe7fff22040b7423 */ /* 0x000fe2000000000b */
[----:B------:R-:W-:Y:S01]  /*0940*/  FSETP.NEU.AND P0, PT, R0, RZ, PT ;  /* 0x000000ff0000720b */ /* 0x000fe20003f0d000 */
[----:B------:R-:W-:Y:S02]  /*0950*/  FFMA R10, R5, R10, -0.24999669194221496582 ;  /* 0xbe7fff22050a7423 */ /* 0x000fe4000000000a */
[C---:B------:R-:W-:Y:S01]  /*0960*/  FFMA R11, R4.reuse, R11, 0.33333182334899902344 ;  /* 0x3eaaaa78040b7423 */ /* 0x040fe2000000000b */
[----:B------:R-:W-:Y:S01]  /*0970*/  FFMA R8, R9, 1.1920928955078125e-07, R8 ;  /* 0x3400000009087823 */ /* 0x000fe20000000008 */
[C---:B------:R-:W-:Y:S01]  /*0980*/  FFMA R10, R5.reuse, R10, 0.33333182334899902344 ;  /* 0x3eaaaa78050a7423 */ /* 0x040fe2000000000a */
[----:B------:R-:W-:Y:S01]  /*0990*/  FSEL R9, RZ, -23, P1 ;  /* 0xc1b80000ff097808 */ /* 0x000fe20000800000 */
[----:B------:R-:W-:Y:S01]  /*09a0*/  FFMA R11, R4, R11, -0.5 ;  /* 0xbf000000040b7423 */ /* 0x000fe2000000000b */
[----:B------:R-:W-:Y:S01]  /*09b0*/  ISETP.GT.U32.AND P1, PT, R0, 0x7f7fffff, PT ;  /* 0x7f7fffff0000780c */ /* 0x000fe20003f24070 */
[----:B------:R-:W-:-:S02]  /*09c0*/  FFMA R10, R5, R10, -0.5 ;  /* 0xbf000000050a7423 */ /* 0x000fc4000000000a */
[----:B------:R-:W-:Y:S01]  /*09d0*/  FMUL R11, R4, R11 ;  /* 0x0000000b040b7220 */ /* 0x000fe20000400000 */
[----:B------:R-:W-:Y:S01]  /*09e0*/  FFMA R6, R6, 1.1920928955078125e-07, R9 ;  /* 0x3400000006067823 */ /* 0x000fe20000000009 */
[C---:B------:R-:W-:Y:S02]  /*09f0*/  FMUL R10, R5.reuse, R10 ;  /* 0x0000000a050a7220 */ /* 0x040fe40000400000 */
[----:B------:R-:W-:Y:S01]  /*0a00*/  FFMA R11, R4, R11, R4 ;  /* 0x0000000b040b7223 */ /* 0x000fe20000000004 */
[----:B------:R-:W-:Y:S01]  /*0a10*/  MOV R4, 0x7f800000 ;  /* 0x7f80000000047802 */ /* 0x000fe20000000f00 */
[----:B------:R-:W-:Y:S02]  /*0a20*/  FFMA R5, R5, R10, R5 ;  /* 0x0000000a05057223 */ /* 0x000fe40000000005 */
[----:B0-----:R-:W0:Y:S01]  /*0a30*/  MUFU.RCP R10, R7 ;  /* 0x00000007000a7308 */ /* 0x001e220000001000 */
[----:B------:R-:W-:Y:S01]  /*0a40*/  FFMA R6, R6, 0.69314718246459960938, R11 ;  /* 0x3f31721806067823 */ /* 0x000fe2000000000b */
[----:B------:R-:W-:Y:S01]  /*0a50*/  FFMA R5, R8, 0.69314718246459960938, R5 ;  /* 0x3f31721808057823 */ /* 0x000fe20000000005 */
[-C--:B------:R-:W-:Y:S01]  /*0a60*/  @P1 FFMA R5, R0, R4.reuse, +INF ;  /* 0x7f80000000051423 */ /* 0x080fe20000000004 */
[C---:B------:R-:W-:Y:S01]  /*0a70*/  @P2 FFMA R6, R3.reuse, R4, +INF ;  /* 0x7f80000003062423 */ /* 0x040fe20000000004 */
[----:B------:R-:W-:-:S03]  /*0a80*/  FSETP.NEU.AND P1, PT, R3, RZ, PT ;  /* 0x000000ff0300720b */ /* 0x000fc60003f2d000 */
[----:B------:R-:W-:Y:S02]  /*0a90*/  FSEL R5, R5, -INF , P0 ;  /* 0xff80000005057808 */ /* 0x000fe40000000000 */
[----:B------:R-:W-:-:S05]  /*0aa0*/  FSEL R6, R6, -INF , P1 ;  /* 0xff80000006067808 */ /* 0x000fca0000800000 */
[----:B------:R-:W-:Y:S01]  /*0ab0*/  FADD R6, R5, -R6 ;  /* 0x8000000605067221 */ /* 0x000fe20000000000 */
[----:B0-----:R-:W-:-:S03]  /*0ac0*/  FFMA R3, R10, -R7, 1 ;  /* 0x3f8000000a037423 */ /* 0x001fc60000000807 */
[----:B------:R-:W0:Y:S01]  /*0ad0*/  FCHK P0, -R6, R7 ;  /* 0x0000000706007302 */ /* 0x000e220000000100 */
[----:B------:R-:W-:-:S04]  /*0ae0*/  FFMA R0, R10, R3, R10 ;  /* 0x000000030a007223 */ /* 0x000fc8000000000a */
[----:B------:R-:W-:-:S04]  /*0af0*/  FFMA R3, R0, -R6, RZ ;  /* 0x8000000600037223 */ /* 0x000fc800000000ff */
        /* <DEDUP_REMOVED lines=9> */
.L_x_8:
[----:B------:R-:W-:Y:S05]  /*0b90*/  BSYNC.RECONVERGENT B0 ;  /* 0x0000000000007941 */ /* 0x000fea0003800200 */
.L_x_7:
[----:B------:R-:W0:Y:S02]  /*0ba0*/  LDC.64 R4, c[0x0][0x388] ;  /* 0x0000e200ff047b82 */ /* 0x000e240000000a00 */
[----:B0-----:R-:W-:-:S05]  /*0bb0*/  IMAD.WIDE.U32 R2, R2, 0x4, R4 ;  /* 0x0000000402027825 */ /* 0x001fca00078e0004 */
[----:B------:R-:W-:Y:S01]  /*0bc0*/  STG.E desc[UR6][R2.64], R9 ;  /* 0x0000000902007986 */ /* 0x000fe2000c101906 */
[----:B------:R-:W-:Y:S05]  /*0bd0*/  EXIT ;  /* 0x000000000000794d */ /* 0x000fea0003800000 */
.L_x_6:
[----:B------:R-:W0:Y:S01]  /*0be0*/  LDS R3, [R4+-0x4] ;  /* 0xfffffc0004037984 */ /* 0x000e220000000800 */
[----:B------:R-:W-:Y:S01]  /*0bf0*/  HFMA2 R10, -RZ, RZ, 1.5048828125, 33.21875 ;  /* 0x3e055027ff0a7431 */ /* 0x000fe200000001ff */
[----:B------:R-:W2:Y:S01]  /*0c00*/  LDC R12, c[0x0][0x3a0] ;  /* 0x0000e800ff0c7b82 */ /* 0x000ea20000000800 */
[----:B------:R-:W-:Y:S01]  /*0c10*/  BSSY.RECONVERGENT B0, `(.L_x_9) ;  /* 0x0000042000007945 */ /* 0x000fe20003800200 */
[----:B------:R-:W3:Y:S01]  /*0c20*/  LDS R0, [R4+0x4] ;  /* 0x0000040004007984 */ /* 0x000ee20000000800 */
[----:B0-----:R-:W-:Y:S02]  /*0c30*/  FSETP.GEU.AND P1, PT, R3, 1.175494350822287508e-38, PT ;  /* 0x008000000300780b */ /* 0x001fe40003f2e000 */
[----:B---3--:R-:W-:-:S11]  /*0c40*/  FSETP.GEU.AND P0, PT, R0, 1.175494350822287508e-38, PT ;  /* 0x008000000000780b */ /* 0x008fd60003f0e000 */
        /* <DEDUP_REMOVED lines=8> */
[----:B------:R-:W-:Y:S01]  /*0cd0*/  I2FP.F32.S32 R6, R6 ;  /* 0x0000000600067245 */ /* 0x000fe20000201400 */
[----:B------:R-:W-:Y:S02]  /*0ce0*/  IMAD.IADD R5, R0, 0x1, -R9 ;  /* 0x0000000100057824 */ /* 0x000fe400078e0a09 */
[----:B------:R-:W-:Y:S02]  /*0cf0*/  FADD R4, R7, -1 ;  /* 0xbf80000007047421 */ /* 0x000fe40000000000 */
[----:B------:R-:W-:Y:S02]  /*0d00*/  FADD R5, R5, -1 ;  /* 0xbf80000005057421 */ /* 0x000fe40000000000 */
[CC--:B------:R-:W-:Y:S02]  /*0d10*/  FFMA R7, R4.reuse, -R10.reuse, 0.14084610342979431152 ;  /* 0x3e1039f604077423 */ /* 0x0c0fe4000000080a */
[----:B------:R-:W-:Y:S02]  /*0d20*/  FFMA R8, R5, -R10, 0.14084610342979431152 ;  /* 0x3e1039f605087423 */ /* 0x000fe4000000080a */
[----:B------:R-:W-:-:S02]  /*0d30*/  FFMA R7, R4, R7, -0.12148627638816833496 ;  /* 0xbdf8cdcc04077423 */ /* 0x000fc40000000007 */
[C---:B------:R-:W-:Y:S02]  /*0d40*/  FFMA R8, R5.reuse, R8, -0.12148627638816833496 ;  /* 0xbdf8cdcc05087423 */ /* 0x040fe40000000008 */
[C---:B------:R-:W-:Y:S02]  /*0d50*/  FFMA R7, R4.reuse, R7, 0.13980610668659210205 ;  /* 0x3e0f295504077423 */ /* 0x040fe40000000007 */
[C---:B------:R-:W-:Y:S02]  /*0d60*/  FFMA R8, R5.reuse, R8, 0.13980610668659210205 ;  /* 0x3e0f295505087423 */ /* 0x040fe40000000008 */
[----:B------:R-:W-:Y:S01]  /*0d70*/  FFMA R11, R4, R7, -0.16684235632419586182 ;  /* 0xbe2ad8b9040b7423 */ /* 0x000fe20000000007 */
[----:B------:R-:W-:Y:S01]  /*0d80*/  FSEL R7, RZ, -23, P0 ;  /* 0xc1b80000ff077808 */ /* 0x000fe20000000000 */
[----:B------:R-:W-:Y:S01]  /*0d90*/  FFMA R8, R5, R8, -0.16684235632419586182 ;  /* 0xbe2ad8b905087423 */ /* 0x000fe20000000008 */
[----:B------:R-:W-:Y:S01]  /*0da0*/  FSETP.NEU.AND P0, PT, R0, RZ, PT ;  /* 0x000000ff0000720b */ /* 0x000fe20003f0d000 */
[----:B------:R-:W-:-:S02]  /*0db0*/  FFMA R11, R4, R11, 0.20012299716472625732 ;  /* 0x3e4ced0b040b7423 */ /* 0x000fc4000000000b */
[C---:B------:R-:W-:Y:S01]  /*0dc0*/  FFMA R10, R5.reuse, R8, 0.20012299716472625732 ;  /* 0x3e4ced0b050a7423 */ /* 0x040fe20000000008 */
[----:B------:R-:W-:Y:S01]  /*0dd0*/  I2FP.F32.S32 R8, R9 ;  /* 0x0000000900087245 */ /* 0x000fe20000201400 */
[----:B------:R-:W-:Y:S01]  /*0de0*/  FFMA R11, R4, R11, -0.24999669194221496582 ;  /* 0xbe7fff22040b7423 */ /* 0x000fe2000000000b */
[----:B------:R-:W-:Y:S01]  /*0df0*/  FSEL R9, RZ, -23, P1 ;  /* 0xc1b80000ff097808 */ /* 0x000fe20000800000 */
[C---:B------:R-:W-:Y:S01]  /*0e00*/  FFMA R10, R5.reuse, R10, -0.24999669194221496582 ;  /* 0xbe7fff22050a7423 */ /* 0x040fe2000000000a */
[----:B------:R-:W-:Y:S01]  /*0e10*/  ISETP.GT.U32.AND P1, PT, R0, 0x7f7fffff, PT ;  /* 0x7f7fffff0000780c */ /* 0x000fe20003f24070 */
[----:B------:R-:W-:Y:S01]  /*0e20*/  FFMA R11, R4, R11, 0.33333182334899902344 ;  /* 0x3eaaaa78040b7423 */ /* 0x000fe2000000000b */
[----:B------:R-:W-:Y:S01]  /*0e30*/  FFMA R8, R8, 1.1920928955078125e-07, R7 ;  /* 0x3400000008087823 */ /* 0x000fe20000000007 */
[C---:B------:R-:W-:Y:S01]  /*0e40*/  FFMA R10, R5.reuse, R10, 0.33333182334899902344 ;  /* 0x3eaaaa78050a7423 */ /* 0x040fe2000000000a */
[----:B--2---:R-:W-:Y:S01]  /*0e50*/  FADD R7, R12, R12 ;  /* 0x0000000c0c077221 */ /* 0x004fe20000000000 */
[----:B------:R-:W-:Y:S01]  /*0e60*/  FFMA R11, R4, R11, -0.5 ;  /* 0xbf000000040b7423 */ /* 0x000fe2000000000b */
[----:B------:R-:W-:Y:S01]  /*0e70*/  FFMA R6, R6, 1.1920928955078125e-07, R9 ;  /* 0x3400000006067823 */ /* 0x000fe20000000009 */
[----:B------:R-:W-:-:S02]  /*0e80*/  FFMA R10, R5, R10, -0.5 ;  /* 0xbf000000050a7423 */ /* 0x000fc4000000000a */
[C---:B------:R-:W-:Y:S02]  /*0e90*/  FMUL R11, R4.reuse, R11 ;  /* 0x0000000b040b7220 */ /* 0x040fe40000400000 */
[C---:B------:R-:W-:Y:S02]  /*0ea0*/  FMUL R10, R5.reuse, R10 ;  /* 0x0000000a050a7220 */ /* 0x040fe40000400000 */
[----:B------:R-:W-:Y:S01]  /*0eb0*/  FFMA R11, R4, R11, R4 ;  /* 0x0000000b040b7223 */ /* 0x000fe20000000004 */
[----:B------:R-:W-:Y:S01]  /*0ec0*/  MOV R4, 0x7f800000 ;  /* 0x7f80000000047802 */ /* 0x000fe20000000f00 */
[----:B------:R-:W-:Y:S02]  /*0ed0*/  FFMA R5, R5, R10, R5 ;  /* 0x0000000a05057223 */ /* 0x000fe40000000005 */
[----:B------:R-:W0:Y:S01]  /*0ee0*/  MUFU.RCP R10, R7 ;  /* 0x00000007000a7308 */ /* 0x000e220000001000 */
        /* <DEDUP_REMOVED lines=8> */
[----:B0-----:R-:W-:-:S03]  /*0f70*/  FFMA R5, -R7, R10, 1 ;  /* 0x3f80000007057423 */ /* 0x001fc6000000010a */
[----:B------:R-:W0:Y:S01]  /*0f80*/  FCHK P0, -R0, R7 ;  /* 0x0000000700007302 */ /* 0x000e220000000100 */
[----:B------:R-:W-:-:S04]  /*0f90*/  FFMA R5, R10, R5, R10 ;  /* 0x000000050a057223 */ /* 0x000fc8000000000a */
[----:B------:R-:W-:-:S04]  /*0fa0*/  FFMA R4, -R0, R5, RZ ;  /* 0x0000000500047223 */ /* 0x000fc800000001ff */
[----:B------:R-:W-:-:S04]  /*0fb0*/  FFMA R3, -R7, R4, -R0 ;  /* 0x0000000407037223 */ /* 0x000fc80000000900 */
[----:B------:R-:W-:Y:S01]  /*0fc0*/  FFMA R3, R5, R3, R4 ;  /* 0x0000000305037223 */ /* 0x000fe20000000004 */
[----:B0-----:R-:W-:Y:S06]  /*0fd0*/  @!P0 BRA `(.L_x_10) ;  /* 0x0000000000148947 */ /* 0x001fec0003800000 */
[----:B------:R-:W-:Y:S01]  /*0fe0*/  FADD R0, -R0, -RZ ;  /* 0x800000ff00007221 */ /* 0x000fe20000000100 */
[----:B------:R-:W-:Y:S02]  /*0ff0*/  MOV R3, R7 ;  /* 0x0000000700037202 */ /* 0x000fe40000000f00 */
[----:B------:R-:W-:-:S07]  /*1000*/  MOV R6, 0x1020 ;  /* 0x0000102000067802 */ /* 0x000fce0000000f00 */
[----:B------:R-:W-:Y:S05]  /*1010*/  CALL.REL.NOINC `($__internal_0_$__cuda_sm3x_div_rn_noftz_f32_slowpath) ;  /* 0x0000000000187944 */ /* 0x000fea0003c00000 */
[----:B------:R-:W-:-:S07]  /*1020*/  MOV R3, R0 ;  /* 0x0000000000037202 */ /* 0x000fce0000000f00 */
.L_x_10:
[----:B------:R-:W-:Y:S05]  /*1030*/  BSYNC.RECONVERGENT B0 ;  /* 0x0000000000007941 */ /* 0x000fea0003800200 */
.L_x_9:
[----:B------:R-:W0:Y:S02]  /*1040*/  LDC.64 R4, c[0x0][0x388] ;  /* 0x0000e200ff047b82 */ /* 0x000e240000000a00 */
[----:B0-----:R-:W-:-:S05]  /*1050*/  IMAD.WIDE.U32 R4, R2, 0x4, R4 ;  /* 0x0000000402047825 */ /* 0x001fca00078e0004 */
[----:B------:R-:W-:Y:S01]  /*1060*/  STG.E desc[UR6][R4.64], R3 ;  /* 0x0000000304007986 */ /* 0x000fe2000c101906 */
[----:B------:R-:W-:Y:S05]  /*1070*/  EXIT ;  /* 0x000000000000794d */ /* 0x000fea0003800000 */
        .weak           $__internal_0_$__cuda_sm3x_div_rn_noftz_f32_slowpath
        .type           $__internal_0_$__cuda_sm3x_div_rn_noftz_f32_slowpath,@function
        .size           $__internal_0_$__cuda_sm3x_div_rn_noftz_f32_slowpath,(.L_x_45 - $__internal_0_$__cuda_sm3x_div_rn_noftz_f32_slowpath)
$__internal_0_$__cuda_sm3x_div_rn_noftz_f32_slowpath:
[----:B------:R-:W-:Y:S01]  /*1080*/  SHF.R.U32.HI R7, RZ, 0x17, R3 ;  /* 0x00000017ff077819 */ /* 0x000fe20000011603 */
[----:B------:R-:W-:Y:S01]  /*1090*/  BSSY.RECONVERGENT B2, `(.L_x_11) ;  /* 0x0000062000027945 */ /* 0x000fe20003800200 */
[----:B------:R-:W-:Y:S02]  /*10a0*/  SHF.R.U32.HI R5, RZ, 0x17, R0 ;  /* 0x00000017ff057819 */ /* 0x000fe40000011600 */
[----:B------:R-:W-:Y:S02]  /*10b0*/  LOP3.LUT R12, R7, 0xff, RZ, 0xc0, !PT ;  /* 0x000000ff070c7812 */ /* 0x000fe400078ec0ff */
[----:B------:R-:W-:Y:S02]  /*10c0*/  LOP3.LUT R10, R5, 0xff, RZ, 0xc0, !PT ;  /* 0x000000ff050a7812 */ /* 0x000fe400078ec0ff */
[----:B------:R-:W-:Y:S02]  /*10d0*/  IADD3 R8, PT, PT, R12, -0x1, RZ ;  /* 0xffffffff0c087810 */ /* 0x000fe40007ffe0ff */
[----:B------:R-:W-:-:S02]  /*10e0*/  IADD3 R7, PT, PT, R10, -0x1, RZ ;  /* 0xffffffff0a077810 */ /* 0x000fc40007ffe0ff */
[----:B------:R-:W-:-:S04]  /*10f0*/  ISETP.GT.U32.AND P0, PT, R8, 0xfd, PT ;  /* 0x000000fd0800780c */ /* 0x000fc80003f04070 */
[----:B------:R-:W-:-:S13]  /*1100*/  ISETP.GT.U32.OR P0, PT, R7, 0xfd, P0 ;  /* 0x000000fd0700780c */ /* 0x000fda0000704470 */
[----:B------:R-:W-:Y:S01]  /*1110*/  @!P0 MOV R5, RZ ;  /* 0x000000ff00058202 */ /* 0x000fe20000000f00 */
[----:B------:R-:W-:Y:S06]  /*1120*/  @!P0 BRA `(.L_x_12) ;  /* 0x00000000005c8947 */ /* 0x000fec0003800000 */
[----:B------:R-:W-:Y:S02]  /*1130*/  FSETP.GTU.FTZ.AND P0, PT, |R0|, +INF , PT ;  /* 0x7f8000000000780b */ /* 0x000fe40003f1c200 */
[----:B------:R-:W-:-:S04]  /*1140*/  FSETP.GTU.FTZ.AND P1, PT, |R3|, +INF , PT ;  /* 0x7f8000000300780b */ /* 0x000fc80003f3c200 */
[----:B------:R-:W-:-:S13]  /*1150*/  PLOP3.LUT P0, PT, P0, P1, PT, 0xf8, 0x8f ;  /* 0x00000000008f781c */ /* 0x000fda0000703f70 */
[----:B------:R-:W-:Y:S05]  /*1160*/  @P0 BRA `(.L_x_13) ;  /* 0x00000004004c0947 */ /* 0x000fea0003800000 */
[----:B------:R-:W-:-:S13]  /*1170*/  LOP3.LUT P0, RZ, R3, 0x7fffffff, R0, 0xc8, !PT ;  /* 0x7fffffff03ff7812 */ /* 0x000fda000780c800 */
[----:B------:R-:W-:Y:S05]  /*1180*/  @!P0 BRA `(.L_x_14) ;  /* 0x00000004003c8947 */ /* 0x000fea0003800000 */
[C---:B------:R-:W-:Y:S02]  /*1190*/  FSETP.NEU.FTZ.AND P2, PT, |R0|.reuse, +INF , PT ;  /* 0x7f8000000000780b */ /* 0x040fe40003f5d200 */
[----:B------:R-:W-:Y:S02]  /*11a0*/  FSETP.NEU.FTZ.AND P1, PT, |R3|, +INF , PT ;  /* 0x7f8000000300780b */ /* 0x000fe40003f3d200 */
[----:B------:R-:W-:-:S11]  /*11b0*/  FSETP.NEU.FTZ.AND P0, PT, |R0|, +INF , PT ;  /* 0x7f8000000000780b */ /* 0x000fd60003f1d200 */
[----:B------:R-:W-:Y:S05]  /*11c0*/  @!P1 BRA !P2, `(.L_x_14) ;  /* 0x00000004002c9947 */ /* 0x000fea0005000000 */
[----:B------:R-:W-:-:S04]  /*11d0*/  LOP3.LUT P2, RZ, R0, 0x7fffffff, RZ, 0xc0, !PT ;  /* 0x7fffffff00ff7812 */ /* 0x000fc8000784c0ff */
[----:B------:R-:W-:-:S13]  /*11e0*/  PLOP3.LUT P1, PT, P1, P2, PT, 0x2f, 0xf2 ;  /* 0x0000000000f2781c */ /* 0x000fda0000f24577 */
[----:B------:R-:W-:Y:S05]  /*11f0*/  @P1 BRA `(.L_x_15) ;  /* 0x0000000400181947 */ /* 0x000fea0003800000 */
[----:B------:R-:W-:-:S04]  /*1200*/  LOP3.LUT P1, RZ, R3, 0x7fffffff, RZ, 0xc0, !PT ;  /* 0x7fffffff03ff7812 */ /* 0x000fc8000782c0ff */
[----:B------:R-:W-:-:S13]  /*1210*/  PLOP3.LUT P0, PT, P0, P1, PT, 0x2f, 0xf2 ;  /* 0x0000000000f2781c */ /* 0x000fda0000702577 */
[----:B------:R-:W-:Y:S05]  /*1220*/  @P0 BRA `(.L_x_16) ;  /* 0x0000000400000947 */ /* 0x000fea0003800000 */
[----:B------:R-:W-:Y:S02]  /*1230*/  ISETP.GE.AND P0, PT, R7, RZ, PT ;  /* 0x000000ff0700720c */ /* 0x000fe40003f06270 */
[----:B------:R-:W-:-:S11]  /*1240*/  ISETP.GE.AND P1, PT, R8, RZ, PT ;  /* 0x000000ff0800720c */ /* 0x000fd60003f26270 */
[----:B------:R-:W-:Y:S01]  /*1250*/  @P0 MOV R5, RZ ;  /* 0x000000ff00050202 */ /* 0x000fe20000000f00 */
[----:B------:R-:W-:Y:S01]  /*1260*/  @!P0 FFMA R0, R0, 1.84467440737095516160e+19, RZ ;  /* 0x5f80000000008823 */ /* 0x000fe200000000ff */
[----:B------:R-:W-:Y:S01]  /*1270*/  @!P0 MOV R5, 0xffffffc0 ;  /* 0xffffffc000058802 */ /* 0x000fe20000000f00 */
[----:B------:R-:W-:-:S04]  /*1280*/  @!P1 FFMA R3, R3, 1.84467440737095516160e+19, RZ ;  /* 0x5f80000003039823 */ /* 0x000fc800000000ff */
[----:B------:R-:W-:-:S07]  /*1290*/  @!P1 VIADD R5, R5, 0x40 ;  /* 0x0000004005059836 */ /* 0x000fce0000000000 */
.L_x_12:
[----:B------:R-:W-:Y:S01]  /*12a0*/  LEA R8, R12, 0xc0800000, 0x17 ;  /* 0xc08000000c087811 */ /* 0x000fe200078eb8ff */
[----:B------:R-:W-:Y:S03]  /*12b0*/  BSSY.RECONVERGENT B3, `(.L_x_17) ;  /* 0x0000036000037945 */ /* 0x000fe60003800200 */
[----:B------:R-:W-:Y:S02]  /*12c0*/  IADD3 R8, PT, PT, -R8, R3, RZ ;  /* 0x0000000308087210 */ /* 0x000fe40007ffe1ff */
[----:B------:R-:W-:Y:S02]  /*12d0*/  IADD3 R3, PT, PT, R10, -0x7f, RZ ;  /* 0xffffff810a037810 */ /* 0x000fe40007ffe0ff */
[----:B------:R0:W1:Y:S01]  /*12e0*/  MUFU.RCP R7, R8 ;  /* 0x0000000800077308 */ /* 0x0000620000001000 */
[----:B------:R-:W-:Y:S02]  /*12f0*/  FADD.FTZ R9, -R8, -RZ ;  /* 0x800000ff08097221 */ /* 0x000fe40000010100 */
[C---:B------:R-:W-:Y:S01]  /*1300*/  IMAD R0, R3.reuse, -0x800000, R0 ;  /* 0xff80000003007824 */ /* 0x040fe200078e0200 */
[----:B0-----:R-:W-:-:S04]  /*1310*/  IADD3 R8, PT, PT, R3, 0x7f, -R12 ;  /* 0x0000007f03087810 */ /* 0x001fc80007ffe80c */
[----:B------:R-:W-:Y:S01]  /*1320*/  IADD3 R8, PT, PT, R8, R5, RZ ;  /* 0x0000000508087210 */ /* 0x000fe20007ffe0ff */
[----:B-1----:R-:W-:-:S04]  /*1330*/  FFMA R10, R7, R9, 1 ;  /* 0x3f800000070a7423 */ /* 0x002fc80000000009 */
[----:B------:R-:W-:-:S04]  /*1340*/  FFMA R14, R7, R10, R7 ;  /* 0x0000000a070e7223 */ /* 0x000fc80000000007 */
[----:B------:R-:W-:-:S04]  /*1350*/  FFMA R7, R0, R14, RZ ;  /* 0x0000000e00077223 */ /* 0x000fc800000000ff */
[----:B------:R-:W-:-:S04]  /*1360*/  FFMA R10, R9, R7, R0 ;  /* 0x00000007090a7223 */ /* 0x000fc80000000000 */
[----:B------:R-:W-:-:S04]  /*1370*/  FFMA R7, R14, R10, R7 ;  /* 0x0000000a0e077223 */ /* 0x000fc80000000007 */
[----:B------:R-:W-:-:S04]  /*1380*/  FFMA R10, R9, R7, R0 ;  /* 0x00000007090a7223 */ /* 0x000fc80000000000 */
[----:B------:R-:W-:-:S05]  /*1390*/  FFMA R0, R14, R10, R7 ;  /* 0x0000000a0e007223 */ /* 0x000fca0000000007 */
[----:B------:R-:W-:-:S04]  /*13a0*/  SHF.R.U32.HI R3, RZ, 0x17, R0 ;  /* 0x00000017ff037819 */ /* 0x000fc80000011600 */
[----:B------:R-:W-:-:S04]  /*13b0*/  LOP3.LUT R3, R3, 0xff, RZ, 0xc0, !PT ;  /* 0x000000ff03037812 */ /* 0x000fc800078ec0ff */
[----:B------:R-:W-:-:S04]  /*13c0*/  IADD3 R9, PT, PT, R3, R8, RZ ;  /* 0x0000000803097210 */ /* 0x000fc80007ffe0ff */
[----:B------:R-:W-:-:S04]  /*13d0*/  IADD3 R3, PT, PT, R9, -0x1, RZ ;  /* 0xffffffff09037810 */ /* 0x000fc80007ffe0ff */
[----:B------:R-:W-:-:S13]  /*13e0*/  ISETP.GE.U32.AND P0, PT, R3, 0xfe, PT ;  /* 0x000000fe0300780c */ /* 0x000fda0003f06070 */
[----:B------:R-:W-:Y:S05]  /*13f0*/  @!P0 BRA `(.L_x_18) ;  /* 0x0000000000808947 */ /* 0x000fea0003800000 */
[----:B------:R-:W-:-:S13]  /*1400*/  ISETP.GT.AND P0, PT, R9, 0xfe, PT ;  /* 0x000000fe0900780c */ /* 0x000fda0003f04270 */
[----:B------:R-:W-:Y:S05]  /*1410*/  @P0 BRA `(.L_x_19) ;  /* 0x00000000006c0947 */ /* 0x000fea0003800000 */
[----:B------:R-:W-:-:S13]  /*1420*/  ISETP.GE.AND P0, PT, R9, 0x1, PT ;  /* 0x000000010900780c */ /* 0x000fda0003f06270 */
[----:B------:R-:W-:Y:S05]  /*1430*/  @P0 BRA `(.L_x_20) ;  /* 0x0000000000740947 */ /* 0x000fea0003800000 */
[----:B------:R-:W-:Y:S02]  /*1440*/  ISETP.GE.AND P0, PT, R9, -0x18, PT ;  /* 0xffffffe80900780c */ /* 0x000fe40003f06270 */
[----:B------:R-:W-:-:S11]  /*1450*/  LOP3.LUT R0, R0, 0x80000000, RZ, 0xc0, !PT ;  /* 0x8000000000007812 */ /* 0x000fd600078ec0ff */
[----:B------:R-:W-:Y:S05]  /*1460*/  @!P0 BRA `(.L_x_20) ;  /* 0x0000000000688947 */ /* 0x000fea0003800000 */
[CCC-:B------:R-:W-:Y:S01]  /*1470*/  FFMA.RZ R3, R14.reuse, R10.reuse, R7.reuse ;  /* 0x0000000a0e037223 */ /* 0x1c0fe2000000c007 */
[CCC-:B------:R-:W-:Y:S01]  /*1480*/  FFMA.RM R8, R14.reuse, R10.reuse, R7.reuse ;  /* 0x0000000a0e087223 */ /* 0x1c0fe20000004007 */
[C---:B------:R-:W-:Y:S02]  /*1490*/  ISETP.NE.AND P2, PT, R9.reuse, RZ, PT ;  /* 0x000000ff0900720c */ /* 0x040fe40003f45270 */
[----:B------:R-:W-:Y:S02]  /*14a0*/  ISETP.NE.AND P1, PT, R9, RZ, PT ;  /* 0x000000ff0900720c */ /* 0x000fe40003f25270 */
[----:B------:R-:W-:Y:S01]  /*14b0*/  LOP3.LUT R5, R3, 0x7fffff, RZ, 0xc0, !PT ;  /* 0x007fffff03057812 */ /* 0x000fe200078ec0ff */
[----:B------:R-:W-:Y:S01]  /*14c0*/  FFMA.RP R3, R14, R10, R7 ;  /* 0x0000000a0e037223 */ /* 0x000fe20000008007 */
[----:B------:R-:W-:Y:S02]  /*14d0*/  IADD3 R10, PT, PT, R9, 0x20, RZ ;  /* 0x00000020090a7810 */ /* 0x000fe40007ffe0ff */
[----:B------:R-:W-:-:S02]  /*14e0*/  LOP3.LUT R5, R5, 0x800000, RZ, 0xfc, !PT ;  /* 0x0080000005057812 */ /* 0x000fc400078efcff */
[----:B------:R-:W-:Y:S02]  /*14f0*/  IADD3 R7, PT, PT, -R9, RZ, RZ ;  /* 0x000000ff09077210 */ /* 0x000fe40007ffe1ff */
[----:B------:R-:W-:Y:S02]  /*1500*/  SHF.L.U32 R10, R5, R10, RZ ;  /* 0x0000000a050a7219 */ /* 0x000fe400000006ff */
[----:B------:R-:W-:Y:S02]  /*1510*/  FSETP.NEU.FTZ.AND P0, PT, R3, R8, PT ;  /* 0x000000080300720b */ /* 0x000fe40003f1d000 */
[----:B------:R-:W-:Y:S02]  /*1520*/  SEL R8, R7, RZ, P2 ;  /* 0x000000ff07087207 */ /* 0x000fe40001000000 */
[----:B------:R-:W-:Y:S02]  /*1530*/  ISETP.NE.AND P1, PT, R10, RZ, P1 ;  /* 0x000000ff0a00720c */ /* 0x000fe40000f25270 */
[----:B------:R-:W-:-:S02]  /*1540*/  SHF.R.U32.HI R8, RZ, R8, R5 ;  /* 0x00000008ff087219 */ /* 0x000fc40000011605 */
[----:B------:R-:W-:Y:S02]  /*1550*/  PLOP3.LUT P0, PT, P0, P1, PT, 0xf8, 0x8f ;  /* 0x00000000008f781c */ /* 0x000fe40000703f70 */
[----:B------:R-:W-:Y:S02]  /*1560*/  SHF.R.U32.HI R10, RZ, 0x1, R8 ;  /* 0x00000001ff0a7819 */ /* 0x000fe40000011608 */
[----:B------:R-:W-:-:S04]  /*1570*/  SEL R3, RZ, 0x1, !P0 ;  /* 0x00000001ff037807 */ /* 0x000fc80004000000 */
[----:B------:R-:W-:-:S04]  /*1580*/  LOP3.LUT R3, R3, 0x1, R10, 0xf8, !PT ;  /* 0x0000000103037812 */ /* 0x000fc800078ef80a */
[----:B------:R-:W-:-:S04]  /*1590*/  LOP3.LUT R3, R3, R8, RZ, 0xc0, !PT ;  /* 0x0000000803037212 */ /* 0x000fc800078ec0ff */
[----:B------:R-:W-:-:S04]  /*15a0*/  IADD3 R3, PT, PT, R10, R3, RZ ;  /* 0x000000030a037210 */ /* 0x000fc80007ffe0ff */
[----:B------:R-:W-:Y:S01]  /*15b0*/  LOP3.LUT R0, R3, R0, RZ, 0xfc, !PT ;  /* 0x0000000003007212 */ /* 0x000fe200078efcff */
[----:B------:R-:W-:Y:S06]  /*15c0*/  BRA `(.L_x_20) ;  /* 0x0000000000107947 */ /* 0x000fec0003800000 */
.L_x_19:
[----:B------:R-:W-:-:S04]  /*15d0*/  LOP3.LUT R0, R0, 0x80000000, RZ, 0xc0, !PT ;  /* 0x8000000000007812 */ /* 0x000fc800078ec0ff */
[----:B------:R-:W-:Y:S01]  /*15e0*/  LOP3.LUT R0, R0, 0x7f800000, RZ, 0xfc, !PT ;  /* 0x7f80000000007812 */ /* 0x000fe200078efcff */
[----:B------:R-:W-:Y:S06]  /*15f0*/  BRA `(.L_x_20) ;  /* 0x0000000000047947 */ /* 0x000fec0003800000 */
.L_x_18:
[----:B------:R-:W-:-:S07]  /*1600*/  LEA R0, R8, R0, 0x17 ;  /* 0x0000000008007211 */ /* 0x000fce00078eb8ff */
.L_x_20:
[----:B------:R-:W-:Y:S05]  /*1610*/  BSYNC.RECONVERGENT B3 ;  /* 0x0000000000037941 */ /* 0x000fea0003800200 */
.L_x_17:
[----:B------:R-:W-:Y:S05]  /*1620*/  BRA `(.L_x_21) ;  /* 0x0000000000207947 */ /* 0x000fea0003800000 */
.L_x_16:
[----:B------:R-:W-:-:S04]  /*1630*/  LOP3.LUT R0, R3, 0x80000000, R0, 0x48, !PT ;  /* 0x8000000003007812 */ /* 0x000fc800078e4800 */
[----:B------:R-:W-:Y:S01]  /*1640*/  LOP3.LUT R0, R0, 0x7f800000, RZ, 0xfc, !PT ;  /* 0x7f80000000007812 */ /* 0x000fe200078efcff */
[----:B------:R-:W-:Y:S06]  /*1650*/  BRA `(.L_x_21) ;  /* 0x0000000000147947 */ /* 0x000fec0003800000 */
.L_x_15:
[----:B------:R-:W-:Y:S01]  /*1660*/  LOP3.LUT R0, R3, 0x80000000, R0, 0x48, !PT ;  /* 0x8000000003007812 */ /* 0x000fe200078e4800 */
[----:B------:R-:W-:Y:S06]  /*1670*/  BRA `(.L_x_21) ;  /* 0x00000000000c7947 */ /* 0x000fec0003800000 */
.L_x_14:
[----:B------:R-:W0:Y:S01]  /*1680*/  MUFU.RSQ R0, -QNAN ;  /* 0xffc0000000007908 */ /* 0x000e220000001400 */
[----:B------:R-:W-:Y:S05]  /*1690*/  BRA `(.L_x_21) ;  /* 0x0000000000047947 */ /* 0x000fea0003800000 */
.L_x_13:
[----:B------:R-:W-:-:S07]  /*16a0*/  FADD.FTZ R0, R0, R3 ;  /* 0x0000000300007221 */ /* 0x000fce0000010000 */
.L_x_21:
[----:B------:R-:W-:Y:S05]  /*16b0*/  BSYNC.RECONVERGENT B2 ;  /* 0x0000000000027941 */ /* 0x000fea0003800200 */
.L_x_11:
[----:B------:R-:W-:-:S04]  /*16c0*/  HFMA2 R7, -RZ, RZ, 0, 0 ;  /* 0x00000000ff077431 */ /* 0x000fc800000001ff */
[----:B0-----:R-:W-:Y:S05]  /*16d0*/  RET.REL.NODEC R6 `(_Z27compute_average_and_forwardPfS_S_iif) ;  /* 0xffffffe806487950 */ /* 0x001fea0003c3ffff */
.L_x_22:
[----:B------:R-:W-:-:S00]  /*16e0*/  BRA `(.L_x_22) ;  /* 0xfffffffc00fc7947 */ /* 0x000fc0000383ffff */
[----:B------:R-:W-:-:S00]  /*16f0*/  NOP ;  /* 0x0000000000007918 */ /* 0x000fc00000000000 */
        /* <DEDUP_REMOVED lines=8> */
.L_x_45:


//--------------------- .text._Z11simulate_q1PfP17curandStateXORWOW --------------------------
	.section	.text._Z11simulate_q1PfP17curandStateXORWOW,"ax",@progbits
	.align	128
        .global         _Z11simulate_q1PfP17curandStateXORWOW
        .type           _Z11simulate_q1PfP17curandStateXORWOW,@function
        .size           _Z11simulate_q1PfP17curandStateXORWOW,(.L_x_46 - _Z11simulate_q1PfP17curandStateXORWOW)
        .other          _Z11simulate_q1PfP17curandStateXORWOW,@"STO_CUDA_ENTRY STV_DEFAULT"
_Z11simulate_q1PfP17curandStateXORWOW:
.text._Z11simulate_q1PfP17curandStateXORWOW:
[----:B------:R-:W-:Y:S01]  /*0000*/  LDC R1, c[0x0][0x37c] ;  /* 0x0000df00ff017b82 */ /* 0x000fe20000000800 */
[----:B------:R-:W0:Y:S07]  /*0010*/  S2R R14, SR_TID.X ;  /* 0x00000000000e7919 */ /* 0x000e2e0000002100 */
[----:B------:R-:W1:Y:S01]  /*0020*/  S2UR UR5, SR_CgaCtaId ;  /* 0x00000000000579c3 */ /* 0x000e620000008800 */
[----:B------:R-:W-:Y:S01]  /*0030*/  UMOV UR4, 0x400 ;  /* 0x0000040000047882 */ /* 0x000fe20000000000 */
[----:B------:R-:W2:Y:S06]  /*0040*/  LDCU.64 UR8, c[0x0][0x358] ;  /* 0x00006b00ff0877ac */ /* 0x000eac0008000a00 */
[----:B------:R-:W3:Y:S08]  /*0050*/  S2UR UR6, SR_CTAID.X ;  /* 0x00000000000679c3 */ /* 0x000ef00000002500 */
[----:B------:R-:W3:Y:S01]  /*0060*/  LDC R3, c[0x0][0x360] ;  /* 0x0000d800ff037b82 */ /* 0x000ee20000000800 */
[----:B-1----:R-:W-:Y:S01]  /*0070*/  ULEA UR4, UR5, UR4, 0x18 ;  /* 0x0000000405047291 */ /* 0x002fe2000f8ec0ff */
[----:B0-----:R-:W-:-:S05]  /*0080*/  ISETP.GT.U32.AND P0, PT, R14, 0x64, PT ;  /* 0x000000640e00780c */ /* 0x001fca0003f04070 */
[----:B------:R-:W-:Y:S01]  /*0090*/  LEA R0, R14, UR4, 0x2 ;  /* 0x000000040e007c11 */ /* 0x000fe2000f8e10ff */
[----:B---3--:R-:W-:-:S07]  /*00a0*/  IMAD R3, R3, UR6, R14 ;  /* 0x0000000603037c24 */ /* 0x008fce000f8e020e */
[----:B------:R0:W-:Y:S01]  /*00b0*/  @!P0 STS [R0], RZ ;  /* 0x000000ff00008388 */ /* 0x0001e20000000800 */
[----:B------:R-:W-:Y:S01]  /*00c0*/  BAR.SYNC.DEFER_BLOCKING 0x0 ;  /* 0x0000000000007b1d */ /* 0x000fe20000010000 */
[----:B------:R-:W-:-:S13]  /*00d0*/  ISETP.GT.AND P0, PT, R3, 0xfffff, PT ;  /* 0x000fffff0300780c */ /* 0x000fda0003f04270 */
[----:B0-2---:R-:W-:Y:S05]  /*00e0*/  @P0 BRA `(.L_x_23) ;  /* 0x0000000800b00947 */ /* 0x005fea0003800000 */
[----:B------:R-:W0:Y:S02]  /*00f0*/  LDC.64 R8, c[0x0][0x388] ;  /* 0x0000e200ff087b82 */ /* 0x000e240000000a00 */
[----:B0-----:R-:W-:-:S05]  /*0100*/  IMAD.WIDE R8, R3, 0x30, R8 ;  /* 0x0000003003087825 */ /* 0x001fca00078e0208 */
[----:B------:R0:W5:Y:S04]  /*0110*/  LDG.E R23, desc[UR8][R8.64+0x20] ;  /* 0x0000200808177981 */ /* 0x000168000c1e1900 */
[----:B------:R0:W5:Y:S04]  /*0120*/  LDG.E.64 R6, desc[UR8][R8.64+0x28] ;  /* 0x0000280808067981 */ /* 0x000168000c1e1b00 */
[----:B------:R0:W5:Y:S04]  /*0130*/  LDG.E.64 R4, desc[UR8][R8.64] ;  /* 0x0000000808047981 */ /* 0x000168000c1e1b00 */
[----:B------:R0:W5:Y:S04]  /*0140*/  LDG.E.64 R12, desc[UR8][R8.64+0x8] ;  /* 0x00000808080c7981 */ /* 0x000168000c1e1b00 */
[----:B------:R0:W5:Y:S04]  /*0150*/  LDG.E.64 R2, desc[UR8][R8.64+0x10] ;  /* 0x0000100808027981 */ /* 0x000168000c1e1b00 */
[----:B------:R0:W5:Y:S01]  /*0160*/  LDG.E.64 R10, desc[UR8][R8.64+0x18] ;  /* 0x00001808080a7981 */ /* 0x000162000c1e1b00 */
[----:B------:R-:W-:Y:S01]  /*0170*/  BSSY.RECONVERGENT B0, `(.L_x_24) ;  /* 0x0000006000007945 */ /* 0x000fe20003800200 */
.L_x_25:
[----:B------:R-:W1:Y:S01]  /*0180*/  LDS R16, [UR4] ;  /* 0x00000004ff107984 */ /* 0x000e620008000800 */
[----:B------:R-:W-:Y:S01]  /*0190*/  MOV R0, UR4 ;  /* 0x0000000400007c02 */ /* 0x000fe20008000f00 */
[----:B-1----:R-:W-:-:S05]  /*01a0*/  FADD R17, R16, 2 ;  /* 0x4000000010117421 */ /* 0x002fca0000000000 */
[----:B------:R-:W1:Y:S02]  /*01b0*/  ATOMS.CAST.SPIN P0, [R0], R16, R17 ;  /* 0x000000100000758d */ /* 0x000e640001800011 */
[----:B-1----:R-:W-:Y:S05]  /*01c0*/  @!P0 BRA `(.L_x_25) ;  /* 0xfffffffc00ec8947 */ /* 0x002fea000383ffff */
[----:B------:R-:W-:Y:S05]  /*01d0*/  BSYNC.RECONVERGENT B0 ;  /* 0x0000000000007941 */ /* 0x000fea0003800200 */
.L_x_24:
[----:B------:R-:W1:Y:S01]  /*01e0*/  LDCU UR5, c[0x3][0x50] ;  /* 0x00c00a00ff0577ac */ /* 0x000e620008000800 */
[----:B------:R-:W-:Y:S01]  /*01f0*/  HFMA2 R20, -RZ, RZ, 0, 5.9604644775390625e-08 ;  /* 0x00000001ff147431 */ /* 0x000fe200000001ff */
[----:B-----5:R-:W-:Y:S01]  /*0200*/  MOV R21, R13 ;  /* 0x0000000d00157202 */ /* 0x020fe20000000f00 */
[----:B------:R-:W-:Y:S01]  /*0210*/  HFMA2 R24, -RZ, RZ, 0, 0 ;  /* 0x00000000ff187431 */ /* 0x000fe200000001ff */
[----:B------:R-:W-:Y:S01]  /*0220*/  MOV R17, R2 ;  /* 0x0000000200117202 */ /* 0x000fe20000000f00 */
[----:B------:R-:W-:Y:S01]  /*0230*/  IMAD.MOV.U32 R16, RZ, RZ, R3 ;  /* 0x000000ffff107224 */ /* 0x000fe200078e0003 */
[----:B------:R-:W-:Y:S01]  /*0240*/  MOV R19, RZ ;  /* 0x000000ff00137202 */ /* 0x000fe20000000f00 */
[----:B------:R-:W-:Y:S01]  /*0250*/  IMAD.MOV.U32 R18, RZ, RZ, 0x68 ;  /* 0x00000068ff127424 */ /* 0x000fe200078e00ff */
[----:B------:R-:W-:Y:S01]  /*0260*/  MOV R15, RZ ;  /* 0x000000ff000f7202 */ /* 0x000fe20000000f00 */
[----:B-1----:R-:W-:Y:S01]  /*0270*/  IMAD.U32 R26, RZ, RZ, UR5 ;  /* 0x00000005ff1a7e24 */ /* 0x002fe2000f8e00ff */
[----:B------:R-:W-:-:S07]  /*0280*/  MOV R25, UR5 ;  /* 0x0000000500197c02 */ /* 0x000fce0008000f00 */
.L_x_33:
[----:B------:R1:W2:Y:S01]  /*0290*/  LDC R27, c[0x3][R18] ;  /* 0x00c00000121b7b82 */ /* 0x0002a20000000800 */
[----:B------:R-:W-:Y:S01]  /*02a0*/  ISETP.NE.AND P0, PT, R10, 0x1, PT ;  /* 0x000000010a00780c */ /* 0x000fe20003f05270 */
[----:B------:R-:W-:Y:S05]  /*02b0*/  YIELD ;  /* 0x0000000000007946 */ /* 0x000fea0003800000 */
[----:B------:R-:W-:Y:S01]  /*02c0*/  LOP3.LUT R0, R20, 0xffff, RZ, 0xc0, !PT ;  /* 0x0000ffff14007812 */ /* 0x000fe200078ec0ff */
[----:B------:R-:W-:Y:S01]  /*02d0*/  BSSY.RECONVERGENT B0, `(.L_x_26) ;  /* 0x000004d000007945 */ /* 0x000fe20003800200 */
[----:B------:R-:W-:Y:S02]  /*02e0*/  MOV R28, R23 ;  /* 0x00000017001c7202 */ /* 0x000fe40000000f00 */
[----:B------:R-:W-:Y:S01]  /*02f0*/  MOV R10, RZ ;  /* 0x000000ff000a7202 */ /* 0x000fe20000000f00 */
[----:B------:R-:W-:-:S05]  /*0300*/  IMAD R0, R0, 0xcccd, RZ ;  /* 0x0000cccd00007824 */ /* 0x000fca00078e02ff */
[----:B------:R-:W-:Y:S01]  /*0310*/  SHF.R.U32.HI R22, RZ, 0x13, R0 ;  /* 0x00000013ff167819 */ /* 0x000fe20000011600 */
[----:B-1----:R-:W-:Y:S06]  /*0320*/  @!P0 BRA `(.L_x_27) ;  /* 0x00000004001c8947 */ /* 0x002fec0003800000 */
[----:B------:R-:W-:Y:S01]  /*0330*/  SHF.R.U32.HI R0, RZ, 0x2, R5 ;  /* 0x00000002ff007819 */ /* 0x000fe20000011605 */
[----:B------:R-:W-:Y:S01]  /*0340*/  IMAD.SHL.U32 R3, R16, 0x10, RZ ;  /* 0x0000001010037824 */ /* 0x000fe200078e00ff */
[----:B------:R-:W-:Y:S01]  /*0350*/  MOV R23, 0x3e055027 ;  /* 0x3e05502700177802 */ /* 0x000fe20000000f00 */
[----:B------:R-:W-:Y:S01]  /*0360*/  BSSY.RECONVERGENT B1, `(.L_x_28) ;  /* 0x000003a000017945 */ /* 0x000fe20003800200 */
[----:B------:R-:W-:-:S04]  /*0370*/  LOP3.LUT R0, R0, R5, RZ, 0x3c, !PT ;  /* 0x0000000500007212 */ /* 0x000fc800078e3cff */
[----:B------:R-:W-:-:S04]  /*0380*/  SHF.L.U32 R2, R0, 0x1, RZ ;  /* 0x0000000100027819 */ /* 0x000fc800000006ff */
[----:B------:R-:W-:-:S04]  /*0390*/  LOP3.LUT R3, R16, R3, R2, 0x96, !PT ;  /* 0x0000000310037212 */ /* 0x000fc800078e9602 */
[----:B------:R-:W-:Y:S01]  /*03a0*/  LOP3.LUT R2, R3, R0, RZ, 0x3c, !PT ;  /* 0x0000000003027212 */ /* 0x000fe200078e3cff */
[----:B------:R-:W-:-:S03]  /*03b0*/  HFMA2 R3, -RZ, RZ, 0.1171875, 0 ;  /* 0x2f800000ff037431 */ /* 0x000fc600000001ff */
[----:B------:R-:W-:Y:S02]  /*03c0*/  IADD3 R0, PT, PT, R4, 0x587c5, R2 ;  /* 0x000587c504007810 */ /* 0x000fe40007ffe002 */
[----:B------:R-:W-:Y:S02]  /*03d0*/  SHF.L.U32 R10, R2, 0x4, RZ ;  /* 0x00000004020a7819 */ /* 0x000fe400000006ff */
[----:B------:R-:W-:Y:S02]  /*03e0*/  I2FP.F32.U32 R0, R0 ;  /* 0x0000000000007245 */ /* 0x000fe40000201000 */
[----:B------:R-:W-:-:S03]  /*03f0*/  IADD3 R4, PT, PT, R4, 0xb0f8a, RZ ;  /* 0x000b0f8a04047810 */ /* 0x000fc60007ffe0ff */
[----:B------:R-:W-:Y:S01]  /*0400*/  FFMA R0, R0, R3, 1.1641532182693481445e-10 ;  /* 0x2f00000000007423 */ /* 0x000fe20000000003 */
[----:B------:R-:W-:-:S04]  /*0410*/  SHF.R.U32.HI R3, RZ, 0x2, R12 ;  /* 0x00000002ff037819 */ /* 0x000fc8000001160c */
[----:B------:R-:W-:Y:S02]  /*0420*/  FSETP.GEU.AND P0, PT, R0, 1.175494350822287508e-38, PT ;  /* 0x008000000000780b */ /* 0x000fe40003f0e000 */
[----:B------:R-:W-:-:S05]  /*0430*/  LOP3.LUT R3, R3, R12, RZ, 0x3c, !PT ;  /* 0x0000000c03037212 */ /* 0x000fca00078e3cff */
[----:B------:R-:W-:-:S05]  /*0440*/  IMAD.SHL.U32 R12, R3, 0x2, RZ ;  /* 0x00000002030c7824 */ /* 0x000fca00078e00ff */
[----:B------:R-:W-:Y:S01]  /*0450*/  LOP3.LUT R3, R3, R12, R10, 0x96, !PT ;  /* 0x0000000c03037212 */ /* 0x000fe200078e960a */
[----:B------:R-:W-:-:S03]  /*0460*/  @!P0 FMUL R0, R0, 8388608 ;  /* 0x4b00000000008820 */ /* 0x000fc60000400000 */
[----:B------:R-:W-:Y:S02]  /*0470*/  LOP3.LUT R3, R3, R2, RZ, 0x3c, !PT ;  /* 0x0000000203037212 */ /* 0x000fe400078e3cff */
[----:B------:R-:W-:-:S04]  /*0480*/  IADD3 R5, PT, PT, R0, -0x3f2aaaab, RZ ;  /* 0xc0d5555500057810 */ /* 0x000fc80007ffe0ff */
[----:B------:R-:W-:-:S04]  /*0490*/  LOP3.LUT R5, R5, 0xff800000, RZ, 0xc0, !PT ;  /* 0xff80000005057812 */ /* 0x000fc800078ec0ff */
[----:B------:R-:W-:-:S05]  /*04a0*/  IADD3 R13, PT, PT, R0, -R5, RZ ;  /* 0x80000005000d7210 */ /* 0x000fca0007ffe0ff */
[----:B------:R-:W-:-:S04]  /*04b0*/  FADD R10, R13, -1 ;  /* 0xbf8000000d0a7421 */ /* 0x000fc80000000000 */
[----:B------:R-:W-:-:S04]  /*04c0*/  FFMA R13, R10, -R23, 0.14084610342979431152 ;  /* 0x3e1039f60a0d7423 */ /* 0x000fc80000000817 */
[----:B------:R-:W-:-:S04]  /*04d0*/  FFMA R13, R10, R13, -0.12148627638816833496 ;  /* 0xbdf8cdcc0a0d7423 */ /* 0x000fc8000000000d */
[----:B------:R-:W-:-:S04]  /*04e0*/  FFMA R13, R10, R13, 0.13980610668659210205 ;  /* 0x3e0f29550a0d7423 */ /* 0x000fc8000000000d */
[----:B------:R-:W-:-:S04]  /*04f0*/  FFMA R13, R10, R13, -0.16684235632419586182 ;  /* 0xbe2ad8b90a0d7423 */ /* 0x000fc8000000000d */
[----:B------:R-:W-:-:S04]  /*0500*/  FFMA R13, R10, R13, 0.20012299716472625732 ;  /* 0x3e4ced0b0a0d7423 */ /* 0x000fc8000000000d */
[----:B------:R-:W-:-:S04]  /*0510*/  FFMA R13, R10, R13, -0.24999669194221496582 ;  /* 0xbe7fff220a0d7423 */ /* 0x000fc8000000000d */
[----:B------:R-:W-:-:S04]  /*0520*/  FFMA R13, R10, R13, 0.33333182334899902344 ;  /* 0x3eaaaa780a0d7423 */ /* 0x000fc8000000000d */
[----:B------:R-:W-:-:S04]  /*0530*/  FFMA R13, R10, R13, -0.5 ;  /* 0xbf0000000a0d7423 */ /* 0x000fc8000000000d */
[----:B------:R-:W-:-:S04]  /*0540*/  FMUL R13, R10, R13 ;  /* 0x0000000d0a0d7220 */ /* 0x000fc80000400000 */
[----:B------:R-:W-:Y:S01]  /*0550*/  FFMA R12, R10, R13, R10 ;  /* 0x0000000d0a0c7223 */ /* 0x000fe2000000000a */
[----:B------:R-:W-:Y:S01]  /*0560*/  I2FP.F32.S32 R10, R5 ;  /* 0x00000005000a7245 */ /* 0x000fe20000201400 */
[----:B------:R-:W-:Y:S01]  /*0570*/  IMAD.MOV.U32 R13, RZ, RZ, 0x7f800000 ;  /* 0x7f800000ff0d7424 */ /* 0x000fe200078e00ff */
[----:B------:R-:W-:Y:S02]  /*0580*/  FSEL R5, RZ, -23, P0 ;  /* 0xc1b80000ff057808 */ /* 0x000fe40000000000 */
[----:B------:R-:W-:-:S03]  /*0590*/  ISETP.GT.U32.AND P0, PT, R0, 0x7f7fffff, PT ;  /* 0x7f7fffff0000780c */ /* 0x000fc60003f04070 */
[----:B------:R-:W-:-:S04]  /*05a0*/  FFMA R5, R10, 1.1920928955078125e-07, R5 ;  /* 0x340000000a057823 */ /* 0x000fc80000000005 */
[----:B------:R-:W-:-:S06]  /*05b0*/  FFMA R5, R5, 0.69314718246459960938, R12 ;  /* 0x3f31721805057823 */ /* 0x000fcc000000000c */
[C---:B------:R-:W-:Y:S01]  /*05c0*/  @P0 FFMA R5, R0.reuse, R13, +INF ;  /* 0x7f80000000050423 */ /* 0x040fe2000000000d */
[----:B------:R-:W-:-:S03]  /*05d0*/  FSETP.NEU.AND P0, PT, R0, RZ, PT ;  /* 0x000000ff0000720b */ /* 0x000fc60003f0d000 */
[----:B------:R-:W-:-:S05]  /*05e0*/  FMUL R5, R5, -2 ;  /* 0xc000000005057820 */ /* 0x000fca0000400000 */
[----:B------:R-:W-:Y:S02]  /*05f0*/  FSEL R0, R5, +INF , P0 ;  /* 0x7f80000005007808 */ /* 0x000fe40000000000 */
[----:B------:R-:W-:Y:S02]  /*0600*/  IADD3 R5, PT, PT, R3, R4, RZ ;  /* 0x0000000403057210 */ /* 0x000fe40007ffe0ff */
[----:B------:R-:W-:Y:S01]  /*0610*/  IADD3 R10, PT, PT, R0, -0xd000000, RZ ;  /* 0xf3000000000a7810 */ /* 0x000fe20007ffe0ff */
[----:B------:R1:W3:Y:S01]  /*0620*/  MUFU.RSQ R13, R0 ;  /* 0x00000000000d7308 */ /* 0x0002e20000001400 */
[----:B------:R-:W-:Y:S02]  /*0630*/  I2FP.F32.U32 R5, R5 ;  /* 0x0000000500057245 */ /* 0x000fe40000201000 */
[----:B------:R-:W-:Y:S01]  /*0640*/  ISETP.GT.U32.AND P0, PT, R10, 0x727fffff, PT ;  /* 0x727fffff0a00780c */ /* 0x000fe20003f04070 */
[----:B------:R-:W-:-:S04]  /*0650*/  IMAD.MOV.U32 R10, RZ, RZ, 0x30c90fdb ;  /* 0x30c90fdbff0a7424 */ /* 0x000fc800078e00ff */
[----:B------:R-:W-:-:S08]  /*0660*/  FFMA R5, R5, R10, 7.314590599882819788e-10 ;  /* 0x30490fdb05057423 */ /* 0x000fd0000000000a */
[----:B-1----:R-:W-:Y:S05]  /*0670*/  @!P0 BRA `(.L_x_29) ;  /* 0x0000000000108947 */ /* 0x002fea0003800000 */
[----:B------:R-:W-:-:S07]  /*0680*/  MOV R12, 0x6a0 ;  /* 0x000006a0000c7802 */ /* 0x000fce0000000f00 */
[----:B0-23--:R-:W-:Y:S05]  /*0690*/  CALL.REL.NOINC `($__internal_1_$__cuda_sm20_sqrt_rn_f32_slowpath) ;  /* 0x0000000400787944 */ /* 0x00dfea0003c00000 */
[----:B------:R-:W-:Y:S01]  /*06a0*/  MOV R23, R10 ;  /* 0x0000000a00177202 */ /* 0x000fe20000000f00 */
[----:B------:R-:W-:Y:S06]  /*06b0*/  BRA `(.L_x_30) ;  /* 0x0000000000107947 */ /* 0x000fec0003800000 */
.L_x_29:
[----:B---3--:R-:W-:Y:S01]  /*06c0*/  FMUL.FTZ R23, R0, R13 ;  /* 0x0000000d00177220 */ /* 0x008fe20000410000 */
[----:B------:R-:W-:-:S03]  /*06d0*/  FMUL.FTZ R10, R13, 0.5 ;  /* 0x3f0000000d0a7820 */ /* 0x000fc60000410000 */
[----:B------:R-:W-:-:S04]  /*06e0*/  FFMA R0, -R23, R23, R0 ;  /* 0x0000001717007223 */ /* 0x000fc80000000100 */
[----:B------:R-:W-:-:S07]  /*06f0*/  FFMA R23, R0, R10, R23 ;  /* 0x0000000a00177223 */ /* 0x000fce0000000017 */
.L_x_30:
[----:B------:R-:W-:Y:S05]  /*0700*/  BSYNC.RECONVERGENT B1 ;  /* 0x0000000000017941 */ /* 0x000fea0003800200 */
.L_x_28:
[----:B------:R-:W-:Y:S01]  /*0710*/  FMUL.RZ R29, R5, 0.15915493667125701904 ;  /* 0x3e22f983051d7820 */ /* 0x000fe2000040c000 */
[----:B------:R-:W-:Y:S01]  /*0720*/  HFMA2 R10, -RZ, RZ, 0, 5.9604644775390625e-08 ;  /* 0x00000001ff0a7431 */ /* 0x000fe200000001ff */
[----:B------:R-:W-:Y:S01]  /*0730*/  MOV R13, R16 ;  /* 0x00000010000d7202 */ /* 0x000fe20000000f00 */
[----:B------:R-:W-:Y:S01]  /*0740*/  IMAD.MOV.U32 R5, RZ, RZ, R21 ;  /* 0x000000ffff057224 */ /* 0x000fe200078e0015 */
[----:B------:R-:W1:Y:S01]  /*0750*/  MUFU.SIN R28, R29 ;  /* 0x0000001d001c7308 */ /* 0x000e620000000400 */
[----:B------:R-:W-:-:S07]  /*0760*/  MOV R12, R17 ;  /* 0x00000011000c7202 */ /* 0x000fce0000000f00 */
[----:B------:R-:W3:Y:S01]  /*0770*/  MUFU.COS R0, R29 ;  /* 0x0000001d00007308 */ /* 0x000ee20000000000 */
[-C--:B-1----:R-:W-:Y:S01]  /*0780*/  FMUL R28, R28, R23.reuse ;  /* 0x000000171c1c7220 */ /* 0x082fe20000400000 */
[----:B---3--:R-:W-:-:S07]  /*0790*/  FMUL R23, R0, R23 ;  /* 0x0000001700177220 */ /* 0x008fce0000400000 */
.L_x_27:
[----:B------:R-:W-:Y:S05]  /*07a0*/  BSYNC.RECONVERGENT B0 ;  /* 0x0000000000007941 */ /* 0x000fea0003800200 */
.L_x_26:
[----:B------:R-:W-:Y:S01]  /*07b0*/  PRMT R0, R22, 0x9910, RZ ;  /* 0x0000991016007816 */ /* 0x000fe200000000ff */
[----:B------:R-:W2:Y:S04]  /*07c0*/  LDCU.64 UR6, c[0x3][0x58] ;  /* 0x00c00b00ff0677ac */ /* 0x000ea80008000a00 */
[----:B------:R-:W-:Y:S01]  /*07d0*/  IMAD R0, R0, 0xa, RZ ;  /* 0x0000000a00007824 */ /* 0x000fe200078e02ff */
[----:B------:R-:W1:Y:S04]  /*07e0*/  LDCU UR5, c[0x3][0x54] ;  /* 0x00c00a80ff0577ac */ /* 0x000e680008000800 */
[----:B------:R-:W-:-:S04]  /*07f0*/  IADD3 R0, PT, PT, RZ, -R0, RZ ;  /* 0x80000000ff007210 */ /* 0x000fc80007ffe0ff */
[----:B------:R-:W-:-:S04]  /*0800*/  PRMT R29, R0, 0x7710, RZ ;  /* 0x00007710001d7816 */ /* 0x000fc800000000ff */
[----:B------:R-:W-:Y:S01]  /*0810*/  IADD3 R16, PT, PT, R29, R20, RZ ;  /* 0x000000141d107210 */ /* 0x000fe20007ffe0ff */
[--C-:B--2---:R-:W-:Y:S01]  /*0820*/  FFMA R17, R25, UR6, R27.reuse ;  /* 0x0000000619117c23 */ /* 0x104fe2000800001b */
[----:B------:R-:W-:Y:S02]  /*0830*/  FFMA R21, R26, UR6, R27 ;  /* 0x000000061a157c23 */ /* 0x000fe4000800001b */
[----:B------:R-:W-:Y:S01]  /*0840*/  PRMT R27, R16, 0x9910, RZ ;  /* 0x00009910101b7816 */ /* 0x000fe200000000ff */
[C---:B------:R-:W-:Y:S01]  /*0850*/  FFMA R0, R28.reuse, UR7, R17 ;  /* 0x000000071c007c23 */ /* 0x040fe20008000011 */
[----:B------:R-:W-:Y:S02]  /*0860*/  FFMA R21, -R28, UR7, R21 ;  /* 0x000000071c157c23 */ /* 0x000fe40008000115 */
[----:B------:R-:W-:Y:S01]  /*0870*/  ISETP.NE.AND P0, PT, R27, RZ, PT ;  /* 0x000000ff1b00720c */ /* 0x000fe20003f05270 */
[----:B------:R-:W-:Y:S01]  /*0880*/  FADD R16, R0, R25 ;  /* 0x0000001900107221 */ /* 0x000fe20000000000 */
[----:B------:R-:W-:-:S03]  /*0890*/  FADD R17, R21, R26 ;  /* 0x0000001a15117221 */ /* 0x000fc60000000000 */
[----:B------:R-:W-:Y:S01]  /*08a0*/  FMUL R16, R16, 0.5 ;  /* 0x3f00000010107820 */ /* 0x000fe20000400000 */
[----:B------:R-:W-:-:S03]  /*08b0*/  FMUL R26, R17, 0.5 ;  /* 0x3f000000111a7820 */ /* 0x000fc60000400000 */
[----:B-1----:R-:W-:Y:S01]  /*08c0*/  FFMA R15, R16, UR5, R15 ;  /* 0x00000005100f7c23 */ /* 0x002fe2000800000f */
[----:B------:R-:W-:-:S03]  /*08d0*/  FFMA R19, R26, UR5, R19 ;  /* 0x000000051a137c23 */ /* 0x000fc60008000013 */
[----:B------:R-:W-:Y:S05]  /*08e0*/  @P0 BRA `(.L_x_31) ;  /* 0x0000000000700947 */ /* 0x000fea0003800000 */
[----:B------:R-:W-:Y:S01]  /*08f0*/  IMAD.MOV.U32 R26, RZ, RZ, 0x3bbb989d ;  /* 0x3bbb989dff1a7424 */ /* 0x000fe200078e00ff */
[----:B------:R-:W-:Y:S01]  /*0900*/  MOV R25, 0x437c0000 ;  /* 0x437c000000197802 */ /* 0x000fe20000000f00 */
[----:B------:R-:W1:Y:S01]  /*0910*/  S2UR UR6, SR_CgaCtaId ;  /* 0x00000000000679c3 */ /* 0x000e620000008800 */
[----:B------:R-:W-:Y:S01]  /*0920*/  UMOV UR5, 0x400 ;  /* 0x0000040000057882 */ /* 0x000fe20000000000 */
[-C--:B------:R-:W-:Y:S01]  /*0930*/  FFMA.SAT R16, R19, -R26.reuse, 0.5 ;  /* 0x3f00000013107423 */ /* 0x080fe2000000281a */
[----:B------:R-:W-:Y:S01]  /*0940*/  FFMA.SAT R17, R15, -R26, 0.5 ;  /* 0x3f0000000f117423 */ /* 0x000fe2000000281a */
[----:B------:R-:W-:Y:S02]  /*0950*/  BSSY.RECONVERGENT B0, `(.L_x_31) ;  /* 0x0000015000007945 */ /* 0x000fe40003800200 */
[-C--:B------:R-:W-:Y:S01]  /*0960*/  FFMA.RM R16, R16, R25.reuse, 12582913 ;  /* 0x4b40000110107423 */ /* 0x080fe20000004019 */
[----:B------:R-:W-:-:S03]  /*0970*/  FFMA.RM R17, R17, R25, 12582913 ;  /* 0x4b40000111117423 */ /* 0x000fc60000004019 */
[C---:B------:R-:W-:Y:S01]  /*0980*/  FADD R26, R16.reuse, -12583039 ;  /* 0xcb40007f101a7421 */ /* 0x040fe20000000000 */
[----:B------:R-:W-:-:S03]  /*0990*/  SHF.L.U32 R16, R16, 0x17, RZ ;  /* 0x0000001710107819 */ /* 0x000fc600000006ff */
[----:B------:R-:W-:-:S04]  /*09a0*/  FFMA R26, R19, -1.4426950216293334961, -R26 ;  /* 0xbfb8aa3b131a7823 */ /* 0x000fc8000000081a */
[----:B------:R-:W-:Y:S01]  /*09b0*/  FFMA R25, R19, -1.925963033500011079e-08, R26 ;  /* 0xb2a5706013197823 */ /* 0x000fe2000000001a */
[C---:B------:R-:W-:Y:S01]  /*09c0*/  FADD R26, R17.reuse, -12583039 ;  /* 0xcb40007f111a7421 */ /* 0x040fe20000000000 */
[----:B------:R-:W-:-:S03]  /*09d0*/  SHF.L.U32 R17, R17, 0x17, RZ ;  /* 0x0000001711117819 */ /* 0x000fc600000006ff */
[C---:B------:R-:W-:Y:S01]  /*09e0*/  FFMA R26, R15.reuse, -1.4426950216293334961, -R26 ;  /* 0xbfb8aa3b0f1a7823 */ /* 0x040fe2000000081a */
[----:B------:R-:W2:Y:S01]  /*09f0*/  MUFU.EX2 R25, R25 ;  /* 0x0000001900197308 */ /* 0x000ea20000000800 */
[----:B-1----:R-:W-:Y:S02]  /*0a00*/  ULEA UR5, UR6, UR5, 0x18 ;  /* 0x0000000506057291 */ /* 0x002fe4000f8ec0ff */
[----:B------:R-:W-:-:S04]  /*0a10*/  FFMA R26, R15, -1.925963033500011079e-08, R26 ;  /* 0xb2a570600f1a7823 */ /* 0x000fc8000000001a */
[----:B------:R-:W-:Y:S02]  /*0a20*/  LEA R22, R22, UR5, 0x2 ;  /* 0x0000000516167c11 */ /* 0x000fe4000f8e10ff */
[----:B------:R-:W1:Y:S01]  /*0a30*/  MUFU.EX2 R26, R26 ;  /* 0x0000001a001a7308 */ /* 0x000e620000000800 */
[----:B--2---:R-:W-:-:S04]  /*0a40*/  FMUL R16, R16, R25 ;  /* 0x0000001910107220 */ /* 0x004fc80000400000 */
[----:B-1----:R-:W-:-:S07]  /*0a50*/  FFMA R27, R17, R26, R16 ;  /* 0x0000001a111b7223 */ /* 0x002fce0000000010 */
.L_x_32:
[----:B------:R-:W1:Y:S02]  /*0a60*/  LDS R16, [R22] ;  /* 0x0000000016107984 */ /* 0x000e640000000800 */
[----:B-1----:R-:W-:-:S05]  /*0a70*/  FADD R17, R27, R16 ;  /* 0x000000101b117221 */ /* 0x002fca0000000000 */
[----:B------:R-:W1:Y:S02]  /*0a80*/  ATOMS.CAST.SPIN P0, [R22], R16, R17 ;  /* 0x000000101600758d */ /* 0x000e640001800011 */
[----:B-1----:R-:W-:Y:S05]  /*0a90*/  @!P0 BRA `(.L_x_32) ;  /* 0xfffffffc00f08947 */ /* 0x002fea000383ffff */
[----:B------:R-:W-:Y:S05]  /*0aa0*/  BSYNC.RECONVERGENT B0 ;  /* 0x0000000000007941 */ /* 0x000fea0003800200 */
.L_x_31:
[----:B------:R-:W-:Y:S01]  /*0ab0*/  VIADD R24, R24, 0x1 ;  /* 0x0000000118187836 */ /* 0x000fe20000000000 */
[----:B------:R-:W-:Y:S01]  /*0ac0*/  MOV R26, R21 ;  /* 0x00000015001a7202 */ /* 0x000fe20000000f00 */
[----:B------:R-:W-:Y:S01]  /*0ad0*/  IMAD.MOV.U32 R25, RZ, RZ, R0 ;  /* 0x000000ffff197224 */ /* 0x000fe200078e0000 */
[----:B------:R-:W-:Y:S02]  /*0ae0*/  IADD3 R18, PT, PT, R18, 0x4, RZ ;  /* 0x0000000412127810 */ /* 0x000fe40007ffe0ff */
[----:B------:R-:W-:Y:S02]  /*0af0*/  ISETP.NE.AND P0, PT, R24, 0x3e8, PT ;  /* 0x000003e81800780c */ /* 0x000fe40003f05270 */
[----:B------:R-:W-:Y:S02]  /*0b00*/  IADD3 R20, PT, PT, R20, 0x1, RZ ;  /* 0x0000000114147810 */ /* 0x000fe40007ffe0ff */
[----:B------:R-:W-:Y:S02]  /*0b10*/  MOV R21, R13 ;  /* 0x0000000d00157202 */ /* 0x000fe40000000f00 */
[----:B------:R-:W-:-:S02]  /*0b20*/  MOV R17, R2 ;  /* 0x0000000200117202 */ /* 0x000fc40000000f00 */
[----:B------:R-:W-:-:S05]  /*0b30*/  MOV R16, R3 ;  /* 0x0000000300107202 */ /* 0x000fca0000000f00 */
[----:B------:R-:W-:Y:S05]  /*0b40*/  @P0 BRA `(.L_x_33) ;  /* 0xfffffff400d00947 */ /* 0x000fea000383ffff */
[----:B------:R1:W-:Y:S04]  /*0b50*/  STG.E.64 desc[UR8][R8.64], R4 ;  /* 0x0000000408007986 */ /* 0x0003e8000c101b08 */
[----:B------:R1:W-:Y:S04]  /*0b60*/  STG.E.64 desc[UR8][R8.64+0x8], R12 ;  /* 0x0000080c08007986 */ /* 0x0003e8000c101b08 */
[----:B------:R1:W-:Y:S04]  /*0b70*/  STG.E.64 desc[UR8][R8.64+0x10], R2 ;  /* 0x0000100208007986 */ /* 0x0003e8000c101b08 */
[----:B------:R1:W-:Y:S04]  /*0b80*/  STG.E.64 desc[UR8][R8.64+0x28], R6 ;  /* 0x0000280608007986 */ /* 0x0003e8000c101b08 */
[----:B------:R1:W-:Y:S04]  /*0b90*/  STG.E desc[UR8][R8.64+0x20], R23 ;  /* 0x0000201708007986 */ /* 0x0003e8000c101908 */
[----:B------:R1:W-:Y:S02]  /*0ba0*/  STG.E.64 desc[UR8][R8.64+0x18], R10 ;  /* 0x0000180a08007986 */ /* 0x0003e4000c101b08 */
.L_x_23:
[----:B------:R-:W-:Y:S05]  /*0bb0*/  WARPSYNC.ALL ;  /* 0x0000000000007948 */ /* 0x000fea0003800000 */
[----:B------:R-:W-:Y:S01]  /*0bc0*/  BAR.SYNC.DEFER_BLOCKING 0x0 ;  /* 0x0000000000007b1d */ /* 0x000fe20000010000 */
[----:B------:R-:W-:-:S13]  /*0bd0*/  ISETP.GT.U32.AND P0, PT, R14, 0x64, PT ;  /* 0x000000640e00780c */ /* 0x000fda0003f04070 */
[----:B------:R-:W-:Y:S05]  /*0be0*/  @P0 EXIT ;  /* 0x000000000000094d */ /* 0x000fea0003800000 */
[----:B------:R-:W2:Y:S01]  /*0bf0*/  S2UR UR6, SR_CgaCtaId ;  /* 0x00000000000679c3 */ /* 0x000ea20000008800 */
[----:B------:R-:W-:-:S07]  /*0c00*/  UMOV UR5, 0x400 ;  /* 0x0000040000057882 */ /* 0x000fce0000000000 */
[----:B-1----:R-:W1:Y:S01]  /*0c10*/  LDC.64 R2, c[0x0][0x380] ;  /* 0x0000e000ff027b82 */ /* 0x002e620000000a00 */
[----:B--2---:R-:W-:-:S06]  /*0c20*/  ULEA UR5, UR6, UR5, 0x18 ;  /* 0x0000000506057291 */ /* 0x004fcc000f8ec0ff */
[C---:B------:R-:W-:Y:S01]  /*0c30*/  LEA R5, R14.reuse, UR5, 0x2 ;  /* 0x000000050e057c11 */ /* 0x040fe2000f8e10ff */
[----:B-1----:R-:W-:-:S05]  /*0c40*/  IMAD.WIDE.U32 R14, R14, 0x4, R2 ;  /* 0x000000040e0e7825 */ /* 0x002fca00078e0002 */
[----:B------:R-:W1:Y:S04]  /*0c50*/  LDS R5, [R5] ;  /* 0x0000000005057984 */ /* 0x000e680000000800 */
[----:B-1----:R-:W-:Y:S01]  /*0c60*/  REDG.E.ADD.F32.FTZ.RN.STRONG.GPU desc[UR8][R14.64], R5 ;  /* 0x000000050e0079a6 */ /* 0x002fe2000c12f308 */
[----:B------:R-:W-:Y:S05]  /*0c70*/  EXIT ;  /* 0x000000000000794d */ /* 0x000fea0003800000 */
        .weak           $__internal_1_$__cuda_sm20_sqrt_rn_f32_slowpath
        .type           $__internal_1_$__cuda_sm20_sqrt_rn_f32_slowpath,@function
        .size           $__internal_1_$__cuda_sm20_sqrt_rn_f32_slowpath,(.L_x_46 - $__internal_1_$__cuda_sm20_sqrt_rn_f32_slowpath)
$__internal_1_$__cuda_sm20_sqrt_rn_f32_slowpath:
[----:B------:R-:W-:-:S13]  /*0c80*/  LOP3.LUT P0, RZ, R0, 0x7fffffff, RZ, 0xc0, !PT ;  /* 0x7fffffff00ff7812 */ /* 0x000fda000780c0ff */
[----:B------:R-:W-:Y:S01]  /*0c90*/  @!P0 IMAD.MOV.U32 R10, RZ, RZ, R0 ;  /* 0x000000ffff0a8224 */ /* 0x000fe200078e0000 */
[----:B------:R-:W-:Y:S06]  /*0ca0*/  @!P0 BRA `(.L_x_34) ;  /* 0x0000000000408947 */ /* 0x000fec0003800000 */
[----:B------:R-:W-:-:S13]  /*0cb0*/  FSETP.GEU.FTZ.AND P0, PT, R0, RZ, PT ;  /* 0x000000ff0000720b */ /* 0x000fda0003f1e000 */
[----:B------:R-:W-:Y:S01]  /*0cc0*/  @!P0 MOV R10, 0x7fffffff ;  /* 0x7fffffff000a8802 */ /* 0x000fe20000000f00 */
[----:B------:R-:W-:Y:S06]  /*0cd0*/  @!P0 BRA `(.L_x_34) ;  /* 0x0000000000348947 */ /* 0x000fec0003800000 */
[----:B------:R-:W-:-:S13]  /*0ce0*/  FSETP.GTU.FTZ.AND P0, PT, |R0|, +INF , PT ;  /* 0x7f8000000000780b */ /* 0x000fda0003f1c200 */
[----:B------:R-:W-:Y:S01]  /*0cf0*/  @P0 FADD.FTZ R10, R0, 1 ;  /* 0x3f800000000a0421 */ /* 0x000fe20000010000 */
[----:B------:R-:W-:Y:S06]  /*0d00*/  @P0 BRA `(.L_x_34) ;  /* 0x0000000000280947 */ /* 0x000fec0003800000 */
[----:B------:R-:W-:-:S13]  /*0d10*/  FSETP.NEU.FTZ.AND P0, PT, |R0|, +INF , PT ;  /* 0x7f8000000000780b */ /* 0x000fda0003f1d200 */
[----:B------:R-:W-:-:S04]  /*0d20*/  @P0 FFMA R13, R0, 1.84467440737095516160e+19, RZ ;  /* 0x5f800000000d0823 */ /* 0x000fc800000000ff */
[----:B------:R-:W0:Y:S02]  /*0d30*/  @P0 MUFU.RSQ R28, R13 ;  /* 0x0000000d001c0308 */ /* 0x000e240000001400 */
[----:B0-----:R-:W-:Y:S01]  /*0d40*/  @P0 FMUL.FTZ R10, R13, R28 ;  /* 0x0000001c0d0a0220 */ /* 0x001fe20000410000 */
[----:B------:R-:W-:-:S03]  /*0d50*/  @P0 FMUL.FTZ R28, R28, 0.5 ;  /* 0x3f0000001c1c0820 */ /* 0x000fc60000410000 */
[----:B------:R-:W-:-:S04]  /*0d60*/  @P0 FADD.FTZ R23, -R10, -RZ ;  /* 0x800000ff0a170221 */ /* 0x000fc80000010100 */
[----:B------:R-:W-:-:S04]  /*0d70*/  @P0 FFMA R23, R10, R23, R13 ;  /* 0x000000170a170223 */ /* 0x000fc8000000000d */
[----:B------:R-:W-:Y:S01]  /*0d80*/  @P0 FFMA R23, R23, R28, R10 ;  /* 0x0000001c17170223 */ /* 0x000fe2000000000a */
[----:B------:R-:W-:-:S03]  /*0d90*/  @!P0 MOV R10, R0 ;  /* 0x00000000000a8202 */ /* 0x000fc60000000f00 */
[----:B------:R-:W-:-:S07]  /*0da0*/  @P0 FMUL.FTZ R10, R23, 2.3283064365386962891e-10 ;  /* 0x2f800000170a0820 */ /* 0x000fce0000410000 */
.L_x_34:
[----:B------:R-:W-:-:S04]  /*0db0*/  HFMA2 R13, -RZ, RZ, 0, 0 ;  /* 0x00000000ff0d7431 */ /* 0x000fc800000001ff */
[----:B------:R-:W-:Y:S05]  /*0dc0*/  RET.REL.NODEC R12 `(_Z11simulate_q1PfP17curandStateXORWOW) ;  /* 0xfffffff00c8c7950 */ /* 0x000fea0003c3ffff */
.L_x_35:
        /* <DEDUP_REMOVED lines=11> */
.L_x_46:


//--------------------- .text._Z8init_rngP17curandStateXORWOWm --------------------------
	.section	.text._Z8init_rngP17curandStateXORWOWm,"ax",@progbits
	.align	128
        .global         _Z8init_rngP17curandStateXORWOWm
        .type           _Z8init_rngP17curandStateXORWOWm,@function
        .size           _Z8init_rngP17curandStateXORWOWm,(.L_x_49 - _Z8init_rngP17curandStateXORWOWm)
        .other          _Z8init_rngP17curandStateXORWOWm,@"STO_CUDA_ENTRY STV_DEFAULT"
_Z8init_rngP17curandStateXORWOWm:
.text._Z8init_rngP17curandStateXORWOWm:
[----:B------:R-:W-:Y:S01]  /*0000*/  LDC R1, c[0x0][0x37c] ;  /* 0x0000df00ff017b82 */ /* 0x000fe20000000800 */
[----:B------:R-:W0:Y:S07]  /*0010*/  S2R R0, SR_TID.X ;  /* 0x0000000000007919 */ /* 0x000e2e0000002100 */
[----:B------:R-:W0:Y:S08]  /*0020*/  S2UR UR4, SR_CTAID.X ;  /* 0x00000000000479c3 */ /* 0x000e300000002500 */
[----:B------:R-:W0:Y:S02]  /*0030*/  LDC R13, c[0x0][0x360] ;  /* 0x0000d800ff0d7b82 */ /* 0x000e240000000800 */
[----:B0-----:R-:W-:-:S05]  /*0040*/  IMAD R13, R13, UR4, R0 ;  /* 0x000000040d0d7c24 */ /* 0x001fca000f8e0200 */
[----:B------:R-:W-:-:S13]  /*0050*/  ISETP.GT.AND P0, PT, R13, 0xfffff, PT ;  /* 0x000fffff0d00780c */ /* 0x000fda0003f04270 */
[----:B------:R-:W-:Y:S05]  /*0060*/  @P0 EXIT ;  /* 0x000000000000094d */ /* 0x000fea0003800000 */
[----:B------:R-:W0:Y:S01]  /*0070*/  LDC.64 R2, c[0x0][0x388] ;  /* 0x0000e200ff027b82 */ /* 0x000e220000000a00 */
[----:B------:R-:W1:Y:S01]  /*0080*/  LDCU.64 UR4, c[0x0][0x358] ;  /* 0x00006b00ff0477ac */ /* 0x000e620008000a00 */
[----:B------:R-:W-:Y:S01]  /*0090*/  ISETP.NE.AND P0, PT, R13, RZ, PT ;  /* 0x000000ff0d00720c */ /* 0x000fe20003f05270 */
[----:B------:R-:W-:Y:S05]  /*00a0*/  BSSY.RECONVERGENT B0, `(.L_x_36) ;  /* 0x00000e1000007945 */ /* 0x000fea0003800200 */
[----:B------:R-:W2:Y:S01]  /*00b0*/  LDC.64 R6, c[0x0][0x380] ;  /* 0x0000e000ff067b82 */ /* 0x000ea20000000a00 */
[----:B0-----:R-:W-:Y:S02]  /*00c0*/  LOP3.LUT R0, R2, 0xaad26b49, RZ, 0x3c, !PT ;  /* 0xaad26b4902007812 */ /* 0x001fe400078e3cff */
[----:B------:R-:W-:-:S03]  /*00d0*/  LOP3.LUT R2, R3, 0xf7dcefdd, RZ, 0x3c, !PT ;  /* 0xf7dcefdd03027812 */ /* 0x000fc600078e3cff */
[----:B------:R-:W-:Y:S02]  /*00e0*/  IMAD R0, R0, 0x4182bed5, RZ ;  /* 0x4182bed500007824 */ /* 0x000fe400078e02ff */
[----:B------:R-:W-:Y:S02]  /*00f0*/  IMAD R3, R2, -0x658354e5, RZ ;  /* 0x9a7cab1b02037824 */ /* 0x000fe400078e02ff */
[----:B--2---:R-:W-:Y:S01]  /*0100*/  IMAD.WIDE R6, R13, 0x30, R6 ;  /* 0x000000300d067825 */ /* 0x004fe200078e0206 */
[C---:B------:R-:W-:Y:S02]  /*0110*/  LOP3.LUT R8, R0.reuse, 0x159a55e5, RZ, 0x3c, !PT ;  /* 0x159a55e500087812 */ /* 0x040fe400078e3cff */
[C---:B------:R-:W-:Y:S01]  /*0120*/  IADD3 R4, PT, PT, R0.reuse, 0x64f0c9, R3 ;  /* 0x0064f0c900047810 */ /* 0x040fe20007ffe003 */
[C---:B------:R-:W-:Y:S01]  /*0130*/  VIADD R5, R0.reuse, 0x75bcd15 ;  /* 0x075bcd1500057836 */ /* 0x040fe20000000000 */
[----:B------:R-:W-:Y:S01]  /*0140*/  LOP3.LUT R10, R3, 0x5491333, RZ, 0x3c, !PT ;  /* 0x05491333030a7812 */ /* 0x000fe200078e3cff */
[----:B------:R-:W-:-:S02]  /*0150*/  VIADD R11, R0, 0x583f19 ;  /* 0x00583f19000b7836 */ /* 0x000fc40000000000 */
[----:B------:R-:W-:Y:S01]  /*0160*/  VIADD R9, R3, 0x1f123bb5 ;  /* 0x1f123bb503097836 */ /* 0x000fe20000000000 */
[----:B-1----:R0:W-:Y:S04]  /*0170*/  STG.E.64 desc[UR4][R6.64], R4 ;  /* 0x0000000406007986 */ /* 0x0021e8000c101b04 */
[----:B------:R0:W-:Y:S04]  /*0180*/  STG.E.64 desc[UR4][R6.64+0x8], R8 ;  /* 0x0000080806007986 */ /* 0x0001e8000c101b04 */
[----:B------:R0:W-:Y:S01]  /*0190*/  STG.E.64 desc[UR4][R6.64+0x10], R10 ;  /* 0x0000100a06007986 */ /* 0x0001e2000c101b04 */
[----:B------:R-:W-:Y:S05]  /*01a0*/  @!P0 BRA `(.L_x_37) ;  /* 0x0000000c00408947 */ /* 0x000fea0003800000 */
[----:B------:R-:W-:Y:S01]  /*01b0*/  SHF.R.S32.HI R0, RZ, 0x1f, R13 ;  /* 0x0000001fff007819 */ /* 0x000fe2000001140d */
[----:B------:R-:W-:-:S07]  /*01c0*/  IMAD.MOV.U32 R12, RZ, RZ, RZ ;  /* 0x000000ffff0c7224 */ /* 0x000fce00078e00ff */
.L_x_43:
[----:B-1----:R-:W-:Y:S01]  /*01d0*/  LOP3.LUT R2, R13, 0x3, RZ, 0xc0, !PT ;  /* 0x000000030d027812 */ /* 0x002fe200078ec0ff */
[----:B------:R-:W-:Y:S03]  /*01e0*/  BSSY.RECONVERGENT B1, `(.L_x_38) ;  /* 0x00000c6000017945 */ /* 0x000fe60003800200 */
[----:B------:R-:W-:-:S04]  /*01f0*/  ISETP.NE.U32.AND P0, PT, R2, RZ, PT ;  /* 0x000000ff0200720c */ /* 0x000fc80003f05070 */
[----:B------:R-:W-:-:S13]  /*0200*/  ISETP.NE.AND.EX P0, PT, RZ, RZ, PT, P0 ;  /* 0x000000ffff00720c */ /* 0x000fda0003f05300 */
[----:B------:R-:W-:Y:S05]  /*0210*/  @!P0 BRA `(.L_x_39) ;  /* 0x0000000c00088947 */ /* 0x000fea0003800000 */
[----:B0-----:R-:W0:Y:S01]  /*0220*/  LDC.64 R8, c[0x4][RZ] ;  /* 0x01000000ff087b82 */ /* 0x001e220000000a00 */
[----:B------:R-:W-:Y:S02]  /*0230*/  IMAD.MOV.U32 R14, RZ, RZ, RZ ;  /* 0x000000ffff0e7224 */ /* 0x000fe400078e00ff */
[----:B0-----:R-:W-:-:S07]  /*0240*/  IMAD.WIDE.U32 R8, R12, 0xc80, R8 ;  /* 0x00000c800c087825 */ /* 0x001fce00078e0008 */
.L_x_42:
[----:B-1----:R-:W-:Y:S01]  /*0250*/  IMAD.MOV.U32 R15, RZ, RZ, RZ ;  /* 0x000000ffff0f7224 */ /* 0x002fe200078e00ff */
[----:B------:R-:W-:Y:S01]  /*0260*/  CS2R R2, SRZ ;  /* 0x0000000000027805 */ /* 0x000fe2000001ff00 */
[----:B------:R-:W-:Y:S01]  /*0270*/  IMAD.MOV.U32 R17, RZ, RZ, RZ ;  /* 0x000000ffff117224 */ /* 0x000fe200078e00ff */
[----:B------:R-:W-:-:S07]  /*0280*/  CS2R R4, SRZ ;  /* 0x0000000000047805 */ /* 0x000fce000001ff00 */
.L_x_41:
[----:B------:R-:W-:-:S05]  /*0290*/  IMAD.WIDE.U32 R10, R17, 0x4, R6 ;  /* 0x00000004110a7825 */ /* 0x000fca00078e0006 */
[----:B------:R0:W5:Y:S01]  /*02a0*/  LDG.E R16, desc[UR4][R10.64+0x4] ;  /* 0x000004040a107981 */ /* 0x000162000c1e1900 */
[----:B------:R-:W-:-:S07]  /*02b0*/  IMAD.MOV.U32 R19, RZ, RZ, RZ ;  /* 0x000000ffff137224 */ /* 0x000fce00078e00ff */
.L_x_40:
[----:B-----5:R-:W-:Y:S01]  /*02c0*/  SHF.R.U32.HI R24, RZ, R19, R16 ;  /* 0x00000013ff187219 */ /* 0x020fe20000011610 */
[----:B0-----:R-:W-:-:S03]  /*02d0*/  IMAD.SHL.U32 R10, R17, 0x20, RZ ;  /* 0x00000020110a7824 */ /* 0x001fc600078e00ff */
[----:B------:R-:W-:Y:S01]  /*02e0*/  LOP3.LUT R11, R24, 0x1, RZ, 0xc0, !PT ;  /* 0x00000001180b7812 */ /* 0x000fe200078ec0ff */
[----:B------:R-:W-:-:S03]  /*02f0*/  IMAD.IADD R10, R10, 0x1, R19 ;  /* 0x000000010a0a7824 */ /* 0x000fc600078e0213 */
[----:B------:R-:W-:Y:S01]  /*0300*/  ISETP.NE.U32.AND P0, PT, R11, 0x1, PT ;  /* 0x000000010b00780c */ /* 0x000fe20003f05070 */
[----:B------:R-:W-:-:S03]  /*0310*/  IMAD R11, R10, 0x5, RZ ;  /* 0x000000050a0b7824 */ /* 0x000fc600078e02ff */
[----:B------:R-:W-:Y:S01]  /*0320*/  R2P PR, R24, 0x7e ;  /* 0x0000007e18007804 */ /* 0x000fe20000000000 */
[----:B------:R-:W-:-:S08]  /*0330*/  IMAD.WIDE.U32 R10, R11, 0x4, R8 ;  /* 0x000000040b0a7825 */ /* 0x000fd000078e0008 */
[----:B------:R-:W2:Y:S04]  /*0340*/  @!P0 LDG.E R18, desc[UR4][R10.64] ;  /* 0x000000040a128981 */ /* 0x000ea8000c1e1900 */
[----:B------:R-:W3:Y:S04]  /*0350*/  @!P0 LDG.E R20, desc[UR4][R10.64+0x10] ;  /* 0x000010040a148981 */ /* 0x000ee8000c1e1900 */
[----:B------:R-:W4:Y:S04]  /*0360*/  @P1 LDG.E R22, desc[UR4][R10.64+0x14] ;  /* 0x000014040a161981 */ /* 0x000f28000c1e1900 */
[----:B------:R-:W4:Y:S04]  /*0370*/  @P2 LDG.E R26, desc[UR4][R10.64+0x28] ;  /* 0x000028040a1a2981 */ /* 0x000f28000c1e1900 */
[----:B------:R-:W4:Y:S04]  /*0380*/  @!P0 LDG.E R21, desc[UR4][R10.64+0x4] ;  /* 0x000004040a158981 */ /* 0x000f28000c1e1900 */
[----:B------:R-:W4:Y:S04]  /*0390*/  @!P0 LDG.E R23, desc[UR4][R10.64+0xc] ;  /* 0x00000c040a178981 */ /* 0x000f28000c1e1900 */
[----:B------:R-:W4:Y:S04]  /*03a0*/  @P1 LDG.E R25, desc[UR4][R10.64+0x18] ;  /* 0x000018040a191981 */ /* 0x000f28000c1e1900 */
[----:B------:R-:W4:Y:S04]  /*03b0*/  @P3 LDG.E R28, desc[UR4][R10.64+0x3c] ;  /* 0x00003c040a1c3981 */ /* 0x000f28000c1e1900 */
[----:B------:R-:W4:Y:S01]  /*03c0*/  @P6 LDG.E R27, desc[UR4][R10.64+0x7c] ;  /* 0x00007c040a1b6981 */ /* 0x000f22000c1e1900 */
[----:B--2---:R-:W-:-:S03]  /*03d0*/  @!P0 LOP3.LUT R15, R15, R18, RZ, 0x3c, !PT ;  /* 0x000000120f0f8212 */ /* 0x004fc600078e3cff */
[----:B------:R-:W2:Y:S01]  /*03e0*/  @!P0 LDG.E R18, desc[UR4][R10.64+0x8] ;  /* 0x000008040a128981 */ /* 0x000ea2000c1e1900 */
[----:B---3--:R-:W-:-:S03]  /*03f0*/  @!P0 LOP3.LUT R3, R3, R20, RZ, 0x3c, !PT ;  /* 0x0000001403038212 */ /* 0x008fc600078e3cff */
[----:B------:R-:W3:Y:S01]  /*0400*/  @P1 LDG.E R20, desc[UR4][R10.64+0x24] ;  /* 0x000024040a141981 */ /* 0x000ee2000c1e1900 */
[----:B----4-:R-:W-:-:S03]  /*0410*/  @P1 LOP3.LUT R15, R15, R22, RZ, 0x3c, !PT ;  /* 0x000000160f0f1212 */ /* 0x010fc600078e3cff */
[----:B------:R-:W4:Y:S01]  /*0420*/  @P2 LDG.E R22, desc[UR4][R10.64+0x38] ;  /* 0x000038040a162981 */ /* 0x000f22000c1e1900 */
[----:B------:R-:W-:-:S03]  /*0430*/  @P2 LOP3.LUT R15, R15, R26, RZ, 0x3c, !PT ;  /* 0x0000001a0f0f2212 */ /* 0x000fc600078e3cff */
[----:B------:R-:W4:Y:S01]  /*0440*/  @P4 LDG.E R26, desc[UR4][R10.64+0x50] ;  /* 0x000050040a1a4981 */ /* 0x000f22000c1e1900 */
[----:B------:R-:W-:-:S03]  /*0450*/  @!P0 LOP3.LUT R4, R4, R21, RZ, 0x3c, !PT ;  /* 0x0000001504048212 */ /* 0x000fc600078e3cff */
[----:B------:R-:W4:Y:S01]  /*0460*/  @P1 LDG.E R21, desc[UR4][R10.64+0x20] ;  /* 0x000020040a151981 */ /* 0x000f22000c1e1900 */
[----:B------:R-:W-:-:S03]  /*0470*/  @!P0 LOP3.LUT R2, R2, R23, RZ, 0x3c, !PT ;  /* 0x0000001702028212 */ /* 0x000fc600078e3cff */
[----:B------:R-:W4:Y:S01]  /*0480*/  @P2 LDG.E R23, desc[UR4][R10.64+0x2c] ;  /* 0x00002c040a172981 */ /* 0x000f22000c1e1900 */
[----:B------:R-:W-:-:S03]  /*0490*/  @P1 LOP3.LUT R4, R4, R25, RZ, 0x3c, !PT ;  /* 0x0000001904041212 */ /* 0x000fc600078e3cff */
[----:B------:R-:W4:Y:S01]  /*04a0*/  @P2 LDG.E R25, desc[UR4][R10.64+0x34] ;  /* 0x000034040a192981 */ /* 0x000f22000c1e1900 */
[----:B--2---:R-:W-:-:S03]  /*04b0*/  @!P0 LOP3.LUT R5, R5, R18, RZ, 0x3c, !PT ;  /* 0x0000001205058212 */ /* 0x004fc600078e3cff */
[----:B------:R-:W2:Y:S01]  /*04c0*/  @P1 LDG.E R18, desc[UR4][R10.64+0x1c] ;  /* 0x00001c040a121981 */ /* 0x000ea2000c1e1900 */
[----:B---3--:R-:W-:-:S03]  /*04d0*/  @P1 LOP3.LUT R3, R3, R20, RZ, 0x3c, !PT ;  /* 0x0000001403031212 */ /* 0x008fc600078e3cff */
[----:B------:R-:W3:Y:S01]  /*04e0*/  @P2 LDG.E R20, desc[UR4][R10.64+0x30] ;  /* 0x000030040a142981 */ /* 0x000ee2000c1e1900 */
[----:B----4-:R-:W-:-:S03]  /*04f0*/  @P2 LOP3.LUT R3, R3, R22, RZ, 0x3c, !PT ;  /* 0x0000001603032212 */ /* 0x010fc600078e3cff */
[----:B------:R-:W4:Y:S01]  /*0500*/  @P3 LDG.E R22, desc[UR4][R10.64+0x4c] ;  /* 0x00004c040a163981 */ /* 0x000f22000c1e1900 */
[----:B------:R-:W-:-:S04]  /*0510*/  @P3 LOP3.LUT R15, R15, R28, RZ, 0x3c, !PT ;  /* 0x0000001c0f0f3212 */ /* 0x000fc800078e3cff */
[----:B------:R-:W-:Y:S02]  /*0520*/  @P4 LOP3.LUT R15, R15, R26, RZ, 0x3c, !PT ;  /* 0x0000001a0f0f4212 */ /* 0x000fe400078e3cff */
[----:B------:R-:W-:Y:S01]  /*0530*/  @P1 LOP3.LUT R2, R2, R21, RZ, 0x3c, !PT ;  /* 0x0000001502021212 */ /* 0x000fe200078e3cff */
[----:B------:R-:W4:Y:S04]  /*0540*/  @P5 LDG.E R26, desc[UR4][R10.64+0x64] ;  /* 0x000064040a1a5981 */ /* 0x000f28000c1e1900 */
[----:B------:R-:W4:Y:S01]  /*0550*/  @P3 LDG.E R21, desc[UR4][R10.64+0x40] ;  /* 0x000040040a153981 */ /* 0x000f22000c1e1900 */
[----:B------:R-:W-:Y:S02]  /*0560*/  @P2 LOP3.LUT R4, R4, R23, RZ, 0x3c, !PT ;  /* 0x0000001704042212 */ /* 0x000fe400078e3cff */
[----:B------:R-:W-:Y:S01]  /*0570*/  @P2 LOP3.LUT R2, R2, R25, RZ, 0x3c, !PT ;  /* 0x0000001902022212 */ /* 0x000fe200078e3cff */
[----:B------:R-:W4:Y:S04]  /*0580*/  @P3 LDG.E R23, desc[UR4][R10.64+0x48] ;  /* 0x000048040a173981 */ /* 0x000f28000c1e1900 */
[----:B------:R-:W4:Y:S01]  /*0590*/  @P4 LDG.E R25, desc[UR4][R10.64+0x54] ;  /* 0x000054040a194981 */ /* 0x000f22000c1e1900 */
[----:B--2---:R-:W-:-:S03]  /*05a0*/  @P1 LOP3.LUT R5, R5, R18, RZ, 0x3c, !PT ;  /* 0x0000001205051212 */ /* 0x004fc600078e3cff */
[----:B------:R-:W2:Y:S01]  /*05b0*/  @P3 LDG.E R18, desc[UR4][R10.64+0x44] ;  /* 0x000044040a123981 */ /* 0x000ea2000c1e1900 */
[----:B---3--:R-:W-:-:S03]  /*05c0*/  @P2 LOP3.LUT R5, R5, R20, RZ, 0x3c, !PT ;  /* 0x0000001405052212 */ /* 0x008fc600078e3cff */
[----:B------:R-:W3:Y:S01]  /*05d0*/  @P4 LDG.E R20, desc[UR4][R10.64+0x58] ;  /* 0x000058040a144981 */ /* 0x000ee2000c1e1900 */
[----:B----4-:R-:W-:-:S03]  /*05e0*/  @P3 LOP3.LUT R3, R3, R22, RZ, 0x3c, !PT ;  /* 0x0000001603033212 */ /* 0x010fc600078e3cff */
[----:B------:R-:W4:Y:S01]  /*05f0*/  @P4 LDG.E R22, desc[UR4][R10.64+0x60] ;  /* 0x000060040a164981 */ /* 0x000f22000c1e1900 */
[----:B------:R-:W-:Y:S02]  /*0600*/  LOP3.LUT P0, RZ, R24, 0x80, RZ, 0xc0, !PT ;  /* 0x0000008018ff7812 */ /* 0x000fe4000780c0ff */
[----:B------:R-:W-:Y:S02]  /*0610*/  @P5 LOP3.LUT R15, R15, R26, RZ, 0x3c, !PT ;  /* 0x0000001a0f0f5212 */ /* 0x000fe400078e3cff */
[----:B------:R-:W4:Y:S01]  /*0620*/  @P6 LDG.E R26, desc[UR4][R10.64+0x78] ;  /* 0x000078040a1a6981 */ /* 0x000f22000c1e1900 */
[----:B------:R-:W-:-:S03]  /*0630*/  @P3 LOP3.LUT R4, R4, R21, RZ, 0x3c, !PT ;  /* 0x0000001504043212 */ /* 0x000fc600078e3cff */
[----:B------:R-:W4:Y:S01]  /*0640*/  @P4 LDG.E R21, desc[UR4][R10.64+0x5c] ;  /* 0x00005c040a154981 */ /* 0x000f22000c1e1900 */
[----:B------:R-:W-:-:S03]  /*0650*/  @P3 LOP3.LUT R2, R2, R23, RZ, 0x3c, !PT ;  /* 0x0000001702023212 */ /* 0x000fc600078e3cff */
[----:B------:R-:W4:Y:S01]  /*0660*/  @P5 LDG.E R23, desc[UR4][R10.64+0x68] ;  /* 0x000068040a175981 */ /* 0x000f22000c1e1900 */
[----:B------:R-:W-:-:S03]  /*0670*/  @P4 LOP3.LUT R4, R4, R25, RZ, 0x3c, !PT ;  /* 0x0000001904044212 */ /* 0x000fc600078e3cff */
[----:B------:R-:W4:Y:S01]  /*0680*/  @P5 LDG.E R25, desc[UR4][R10.64+0x70] ;  /* 0x000070040a195981 */ /* 0x000f22000c1e1900 */
[----:B--2---:R-:W-:-:S03]  /*0690*/  @P3 LOP3.LUT R5, R5, R18, RZ, 0x3c, !PT ;  /* 0x0000001205053212 */ /* 0x004fc600078e3cff */
[----:B------:R-:W2:Y:S01]  /*06a0*/  @P5 LDG.E R18, desc[UR4][R10.64+0x6c] ;  /* 0x00006c040a125981 */ /* 0x000ea2000c1e1900 */
[----:B---3--:R-:W-:-:S03]  /*06b0*/  @P4 LOP3.LUT R5, R5, R20, RZ, 0x3c, !PT ;  /* 0x0000001405054212 */ /* 0x008fc600078e3cff */
[----:B------:R-:W3:Y:S01]  /*06c0*/  @P5 LDG.E R20, desc[UR4][R10.64+0x74] ;  /* 0x000074040a145981 */ /* 0x000ee2000c1e1900 */
[----:B----4-:R-:W-:-:S03]  /*06d0*/  @P4 LOP3.LUT R3, R3, R22, RZ, 0x3c, !PT ;  /* 0x0000001603034212 */ /* 0x010fc600078e3cff */
[----:B------:R-:W4:Y:S01]  /*06e0*/  @P0 LDG.E R22, desc[UR4][R10.64+0x8c] ;  /* 0x00008c040a160981 */ /* 0x000f22000c1e1900 */
[----:B------:R-:W-:-:S03]  /*06f0*/  @P6 LOP3.LUT R15, R15, R26, RZ, 0x3c, !PT ;  /* 0x0000001a0f0f6212 */ /* 0x000fc600078e3cff */
        /* <DEDUP_REMOVED lines=13> */
[----:B------:R-:W-:Y:S02]  /*07d0*/  @P6 LOP3.LUT R4, R4, R27, RZ, 0x3c, !PT ;  /* 0x0000001b04046212 */ /* 0x000fe400078e3cff */
[----:B------:R-:W-:Y:S02]  /*07e0*/  @P6 LOP3.LUT R2, R2, R21, RZ, 0x3c, !PT ;  /* 0x0000001502026212 */ /* 0x000fe400078e3cff */
[----:B------:R-:W-:Y:S02]  /*07f0*/  @P0 LOP3.LUT R4, R4, R23, RZ, 0x3c, !PT ;  /* 0x0000001704040212 */ /* 0x000fe400078e3cff */
[----:B------:R-:W-:Y:S02]  /*0800*/  @P0 LOP3.LUT R2, R2, R25, RZ, 0x3c, !PT ;  /* 0x0000001902020212 */ /* 0x000fe400078e3cff */
[----:B--2---:R-:W-:Y:S02]  /*0810*/  @P6 LOP3.LUT R5, R5, R18, RZ, 0x3c, !PT ;  /* 0x0000001205056212 */ /* 0x004fe400078e3cff */
[----:B---3--:R-:W-:-:S02]  /*0820*/  @P6 LOP3.LUT R3, R3, R20, RZ, 0x3c, !PT ;  /* 0x0000001403036212 */ /* 0x008fc400078e3cff */
[----:B----4-:R-:W-:Y:S02]  /*0830*/  @P0 LOP3.LUT R5, R5, R22, RZ, 0x3c, !PT ;  /* 0x0000001605050212 */ /* 0x010fe400078e3cff */
[----:B------:R-:W-:Y:S02]  /*0840*/  @P0 LOP3.LUT R3, R3, R26, RZ, 0x3c, !PT ;  /* 0x0000001a03030212 */ /* 0x000fe400078e3cff */
[----:B------:R-:W-:-:S13]  /*0850*/  R2P PR, R24.B1, 0x7f ;  /* 0x0000007f18007804 */ /* 0x000fda0000001000 */
[----:B------:R-:W2:Y:S04]  /*0860*/  @P0 LDG.E R18, desc[UR4][R10.64+0xa0] ;  /* 0x0000a0040a120981 */ /* 0x000ea8000c1e1900 */
[----:B------:R-:W3:Y:S04]  /*0870*/  @P1 LDG.E R22, desc[UR4][R10.64+0xb4] ;  /* 0x0000b4040a161981 */ /* 0x000ee8000c1e1900 */
[----:B------:R-:W4:Y:S04]  /*0880*/  @P2 LDG.E R26, desc[UR4][R10.64+0xc8] ;  /* 0x0000c8040a1a2981 */ /* 0x000f28000c1e1900 */
[----:B------:R-:W4:Y:S04]  /*0890*/  @P3 LDG.E R28, desc[UR4][R10.64+0xdc] ;  /* 0x0000dc040a1c3981 */ /* 0x000f28000c1e1900 */
[----:B------:R-:W4:Y:S04]  /*08a0*/  @P0 LDG.E R23, desc[UR4][R10.64+0xa4] ;  /* 0x0000a4040a170981 */ /* 0x000f28000c1e1900 */
[----:B------:R-:W4:Y:S04]  /*08b0*/  @P0 LDG.E R20, desc[UR4][R10.64+0xa8] ;  /* 0x0000a8040a140981 */ /* 0x000f28000c1e1900 */
[----:B------:R-:W4:Y:S04]  /*08c0*/  @P4 LDG.E R25, desc[UR4][R10.64+0xf0] ;  /* 0x0000f0040a194981 */ /* 0x000f28000c1e1900 */
        /* <DEDUP_REMOVED lines=21> */
[----:B------:R-:W-:Y:S02]  /*0a20*/  LOP3.LUT P0, RZ, R24, 0x8000, RZ, 0xc0, !PT ;  /* 0x0000800018ff7812 */ /* 0x000fe4000780c0ff */
[----:B----4-:R-:W-:Y:S01]  /*0a30*/  @P5 LOP3.LUT R15, R15, R26, RZ, 0x3c, !PT ;  /* 0x0000001a0f0f5212 */ /* 0x010fe200078e3cff */
[----:B------:R-:W4:Y:S04]  /*0a40*/  @P3 LDG.E R24, desc[UR4][R10.64+0xe4] ;  /* 0x0000e4040a183981 */ /* 0x000f28000c1e1900 */
[----:B------:R-:W2:Y:S01]  /*0a50*/  @P6 LDG.E R26, desc[UR4][R10.64+0x118] ;  /* 0x000118040a1a6981 */ /* 0x000ea2000c1e1900 */
        /* <DEDUP_REMOVED lines=8> */
[----:B---3--:R-:W-:-:S03]  /*0ae0*/  @P2 LOP3.LUT R3, R3, R22, RZ, 0x3c, !PT ;  /* 0x0000001603032212 */ /* 0x008fc600078e3cff */
[----:B------:R-:W3:Y:S01]  /*0af0*/  @P4 LDG.E R22, desc[UR4][R10.64+0x100] ;  /* 0x000100040a164981 */ /* 0x000ee2000c1e1900 */
[----:B--2---:R-:W-:-:S03]  /*0b00*/  @P6 LOP3.LUT R15, R15, R26, RZ, 0x3c, !PT ;  /* 0x0000001a0f0f6212 */ /* 0x004fc600078e3cff */
[----:B------:R-:W2:Y:S01]  /*0b10*/  @P0 LDG.E R26, desc[UR4][R10.64+0x12c] ;  /* 0x00012c040a1a0981 */ /* 0x000ea2000c1e1900 */
[----:B----4-:R-:W-:-:S03]  /*0b20*/  @P2 LOP3.LUT R2, R2, R23, RZ, 0x3c, !PT ;  /* 0x0000001702022212 */ /* 0x010fc600078e3cff */
[----:B------:R-:W4:Y:S01]  /*0b30*/  @P4 LDG.E R23, desc[UR4][R10.64+0xfc] ;  /* 0x0000fc040a174981 */ /* 0x000f22000c1e1900 */
[----:B------:R-:W-:-:S03]  /*0b40*/  @P2 LOP3.LUT R5, R5, R20, RZ, 0x3c, !PT ;  /* 0x0000001405052212 */ /* 0x000fc600078e3cff */
[----:B------:R-:W4:Y:S01]  /*0b50*/  @P4 LDG.E R20, desc[UR4][R10.64+0xf8] ;  /* 0x0000f8040a144981 */ /* 0x000f22000c1e1900 */
[----:B------:R-:W-:Y:S02]  /*0b60*/  @P3 LOP3.LUT R2, R2, R27, RZ, 0x3c, !PT ;  /* 0x0000001b02023212 */ /* 0x000fe400078e3cff */
[----:B------:R-:W-:Y:S01]  /*0b70*/  @P3 LOP3.LUT R4, R4, R25, RZ, 0x3c, !PT ;  /* 0x0000001904043212 */ /* 0x000fe200078e3cff */
[----:B------:R-:W4:Y:S01]  /*0b80*/  @P5 LDG.E R27, desc[UR4][R10.64+0x110] ;  /* 0x000110040a1b5981 */ /* 0x000f22000c1e1900 */
[----:B------:R-:W-:-:S03]  /*0b90*/  @P3 LOP3.LUT R5, R5, R24, RZ, 0x3c, !PT ;  /* 0x0000001805053212 */ /* 0x000fc600078e3cff */
[----:B------:R-:W4:Y:S04]  /*0ba0*/  @P5 LDG.E R25, desc[UR4][R10.64+0x108] ;  /* 0x000108040a195981 */ /* 0x000f28000c1e1900 */
        /* <DEDUP_REMOVED lines=19> */
[----:B------:R-:W-:-:S05]  /*0ce0*/  VIADD R19, R19, 0x10 ;  /* 0x0000001013137836 */ /* 0x000fca0000000000 */
[----:B------:R-:W-:Y:S02]  /*0cf0*/  ISETP.NE.AND P1, PT, R19, 0x20, PT ;  /* 0x000000201300780c */ /* 0x000fe40003f25270 */
[----:B------:R-:W-:Y:S02]  /*0d00*/  @P5 LOP3.LUT R3, R3, R18, RZ, 0x3c, !PT ;  /* 0x0000001203035212 */ /* 0x000fe400078e3cff */
[----:B------:R-:W-:Y:S02]  /*0d10*/  @P6 LOP3.LUT R4, R4, R21, RZ, 0x3c, !PT ;  /* 0x0000001504046212 */ /* 0x000fe400078e3cff */
[----:B---3--:R-:W-:-:S04]  /*0d20*/  @P6 LOP3.LUT R3, R3, R22, RZ, 0x3c, !PT ;  /* 0x0000001603036212 */ /* 0x008fc800078e3cff */
[----:B--2---:R-:W-:Y:S02]  /*0d30*/  @P0 LOP3.LUT R3, R3, R26, RZ, 0x3c, !PT ;  /* 0x0000001a03030212 */ /* 0x004fe400078e3cff */
[----:B----4-:R-:W-:Y:S02]  /*0d40*/  @P6 LOP3.LUT R2, R2, R23, RZ, 0x3c, !PT ;  /* 0x0000001702026212 */ /* 0x010fe400078e3cff */
[----:B------:R-:W-:Y:S02]  /*0d50*/  @P6 LOP3.LUT R5, R5, R20, RZ, 0x3c, !PT ;  /* 0x0000001405056212 */ /* 0x000fe400078e3cff */
[----:B------:R-:W-:Y:S02]  /*0d60*/  @P0 LOP3.LUT R2, R2, R27, RZ, 0x3c, !PT ;  /* 0x0000001b02020212 */ /* 0x000fe400078e3cff */
[----:B------:R-:W-:Y:S02]  /*0d70*/  @P0 LOP3.LUT R4, R4, R25, RZ, 0x3c, !PT ;  /* 0x0000001904040212 */ /* 0x000fe400078e3cff */
[----:B------:R-:W-:Y:S01]  /*0d80*/  @P0 LOP3.LUT R5, R5, R24, RZ, 0x3c, !PT ;  /* 0x0000001805050212 */ /* 0x000fe200078e3cff */
[----:B------:R-:W-:Y:S06]  /*0d90*/  @P1 BRA `(.L_x_40) ;  /* 0xfffffff400481947 */ /* 0x000fec000383ffff */
[----:B------:R-:W-:-:S05]  /*0da0*/  VIADD R17, R17, 0x1 ;  /* 0x0000000111117836 */ /* 0x000fca0000000000 */
[----:B------:R-:W-:-:S13]  /*0db0*/  ISETP.NE.AND P0, PT, R17, 0x5, PT ;  /* 0x000000051100780c */ /* 0x000fda0003f05270 */
[----:B------:R-:W-:Y:S05]  /*0dc0*/  @P0 BRA `(.L_x_41) ;  /* 0xfffffff400300947 */ /* 0x000fea000383ffff */
[----:B------:R1:W-:Y:S01]  /*0dd0*/  STG.E.64 desc[UR4][R6.64+0x8], R4 ;  /* 0x0000080406007986 */ /* 0x0003e2000c101b04 */
[----:B------:R-:W-:Y:S01]  /*0de0*/  VIADD R14, R14, 0x1 ;  /* 0x000000010e0e7836 */ /* 0x000fe20000000000 */
[----:B------:R-:W-:Y:S02]  /*0df0*/  LOP3.LUT R11, R13, 0x3, RZ, 0xc0, !PT ;  /* 0x000000030d0b7812 */ /* 0x000fe400078ec0ff */
[----:B------:R1:W-:Y:S02]  /*0e00*/  STG.E.64 desc[UR4][R6.64+0x10], R2 ;  /* 0x0000100206007986 */ /* 0x0003e4000c101b04 */
[----:B------:R-:W-:Y:S02]  /*0e10*/  ISETP.GE.U32.AND P0, PT, R14, R11, PT ;  /* 0x0000000b0e00720c */ /* 0x000fe40003f06070 */
[----:B------:R1:W-:Y:S11]  /*0e20*/  STG.E desc[UR4][R6.64+0x4], R15 ;  /* 0x0000040f06007986 */ /* 0x0003f6000c101904 */
[----:B------:R-:W-:Y:S05]  /*0e30*/  @!P0 BRA `(.L_x_42) ;  /* 0xfffffff400048947 */ /* 0x000fea000383ffff */
.L_x_39:
[----:B------:R-:W-:Y:S05]  /*0e40*/  BSYNC.RECONVERGENT B1 ;  /* 0x0000000000017941 */ /* 0x000fea0003800200 */
.L_x_38:
[C---:B------:R-:W-:Y:S01]  /*0e50*/  ISETP.GT.U32.AND P0, PT, R13.reuse, 0x3, PT ;  /* 0x000000030d00780c */ /* 0x040fe20003f04070 */
[----:B------:R-:W-:Y:S01]  /*0e60*/  VIADD R12, R12, 0x1 ;  /* 0x000000010c0c7836 */ /* 0x000fe20000000000 */
[--C-:B------:R-:W-:Y:S02]  /*0e70*/  SHF.R.U64 R13, R13, 0x2, R0.reuse ;  /* 0x000000020d0d7819 */ /* 0x100fe40000001200 */
[----:B------:R-:W-:Y:S02]  /*0e80*/  ISETP.GT.U32.AND.EX P0, PT, R0, RZ, PT, P0 ;  /* 0x000000ff0000720c */ /* 0x000fe40003f04100 */
[----:B------:R-:W-:-:S11]  /*0e90*/  SHF.R.U32.HI R0, RZ, 0x2, R0 ;  /* 0x00000002ff007819 */ /* 0x000fd60000011600 */
[----:B------:R-:W-:Y:S05]  /*0ea0*/  @P0 BRA `(.L_x_43) ;  /* 0xfffffff000c80947 */ /* 0x000fea000383ffff */
.L_x_37:
[----:B------:R-:W-:Y:S05]  /*0eb0*/  BSYNC.RECONVERGENT B0 ;  /* 0x0000000000007941 */ /* 0x000fea0003800200 */
.L_x_36:
[----:B------:R-:W-:Y:S04]  /*0ec0*/  STG.E.64 desc[UR4][R6.64+0x18], RZ ;  /* 0x000018ff06007986 */ /* 0x000fe8000c101b04 */
[----:B------:R-:W-:Y:S04]  /*0ed0*/  STG.E desc[UR4][R6.64+0x20], RZ ;  /* 0x000020ff06007986 */ /* 0x000fe8000c101904 */
[----:B------:R-:W-:Y:S01]  /*0ee0*/  STG.E.64 desc[UR4][R6.64+0x28], RZ ;  /* 0x000028ff06007986 */ /* 0x000fe2000c101b04 */
[----:B------:R-:W-:Y:S05]  /*0ef0*/  EXIT ;  /* 0x000000000000794d */ /* 0x000fea0003800000 */
.L_x_44:
        /* <DEDUP_REMOVED lines=16> */
.L_x_49:


//--------------------- .nv.global.init           --------------------------
	.section	.nv.global.init,"aw",@progbits
	.align	4
.nv.global.init:
	.type		mrg32k3aM1SubSeq,@object
	.size		mrg32k3aM1SubSeq,(mrg32k3aM2SubSeq - mrg32k3aM1SubSeq)
mrg32k3aM1SubSeq:
        /*0000*/ 	.byte	0x0b, 0xcc, 0xee, 0x04, 0x73, 0x29, 0x8b, 0x6f, 0xf6, 0x53, 0x03, 0xf6, 0x23, 0xf6, 0xea, 0xda
        /* <DEDUP_REMOVED lines=125> */
	.type		mrg32k3aM2SubSeq,@object
	.size		mrg32k3aM2SubSeq,(mrg32k3aM1 - mrg32k3aM2SubSeq)
mrg32k3aM2SubSeq:
        /* <DEDUP_REMOVED lines=126> */
	.type		mrg32k3aM1,@object
	.size		mrg32k3aM1,(mrg32k3aM1Seq - mrg32k3aM1)
mrg32k3aM1:
        /* <DEDUP_REMOVED lines=144> */
	.type		mrg32k3aM1Seq,@object
	.size		mrg32k3aM1Seq,(mrg32k3aM2 - mrg32k3aM1Seq)
mrg32k3aM1Seq:
        /* <DEDUP_REMOVED lines=144> */
	.type		mrg32k3aM2,@object
	.size		mrg32k3aM2,(mrg32k3aM2Seq - mrg32k3aM2)
mrg32k3aM2:
        /* <DEDUP_REMOVED lines=144> */
	.type		mrg32k3aM2Seq,@object
	.size		mrg32k3aM2Seq,(precalc_xorwow_matrix - mrg32k3aM2Seq)
mrg32k3aM2Seq:
        /* <DEDUP_REMOVED lines=144> */
	.type		precalc_xorwow_matrix,@object
	.size		precalc_xorwow_matrix,(precalc_xorwow_offset_matrix - precalc_xorwow_matrix)
precalc_xorwow_matrix:
        /* <DEDUP_REMOVED lines=6400> */
	.type		precalc_xorwow_offset_matrix,@object
	.size		precalc_xorwow_offset_matrix,(.L_1 - precalc_xorwow_offset_matrix)
precalc_xorwow_offset_matrix:
        /* <DEDUP_REMOVED lines=6400> */
.L_1:


//--------------------- .nv.shared._Z27compute_average_and_forwardPfS_S_iif --------------------------
	.section	.nv.shared._Z27compute_average_and_forwardPfS_S_iif,"aw",@nobits
	.sectionflags	@""
	.align	4
.nv.shared._Z27compute_average_and_forwardPfS_S_iif:
	.zero		1428


//--------------------- .nv.shared.reserved.0     --------------------------
	.section	.nv.shared.reserved.0,"aw",@nobits
	.weak		__nv_reservedSMEM_offset_0_alias
	.size		__nv_reservedSMEM_offset_0_alias, 0, 64
	.other		__nv_reservedSMEM_offset_0_alias,@"STO_CUDA_RESERVED_SHARED STV_DEFAULT"
__nv_reservedSMEM_offset_0_alias:
	.zero		0
	.zero		64


//--------------------- .nv.shared._Z11simulate_q1PfP17curandStateXORWOW --------------------------
	.section	.nv.shared._Z11simulate_q1PfP17curandStateXORWOW,"aw",@nobits
	.sectionflags	@""
	.align	4
.nv.shared._Z11simulate_q1PfP17curandStateXORWOW:
	.zero		1428


//--------------------- .nv.constant0._Z27compute_average_and_forwardPfS_S_iif --------------------------
	.section	.nv.constant0._Z27compute_average_and_forwardPfS_S_iif,"a",@progbits
	.sectionflags	@""
	.align	4
.nv.constant0._Z27compute_average_and_forwardPfS_S_iif:
	.zero		932


//--------------------- .nv.constant0._Z11simulate_q1PfP17curandStateXORWOW --------------------------
	.section	.nv.constant0._Z11simulate_q1PfP17curandStateXORWOW,"a",@progbits
	.sectionflags	@""
	.align	4
.nv.constant0._Z11simulate_q1PfP17curandStateXORWOW:
	.zero		912


//--------------------- .nv.constant0._Z8init_rngP17curandStateXORWOWm --------------------------
	.section	.nv.constant0._Z8init_rngP17curandStateXORWOWm,"a",@progbits
	.sectionflags	@""
	.align	4
.nv.constant0._Z8init_rngP17curandStateXORWOWm:
	.zero		912


//--------------------- SYMBOLS --------------------------

	.type		.nv.reservedSmem.offset0,@object
	.size		.nv.reservedSmem.offset0,0x4
	.type		.nv.reservedSmem.cap,@object
	.size		.nv.reservedSmem.cap,0x4
